	.target	sm_90a

	.elftype	@"ET_EXEC"


//--------------------- .note.nv.tkinfo           --------------------------
	.section	.note.nv.tkinfo,"",@"SHT_NOTE"
	.sectionflags	@"SHF_NOTE_NV_TKINFO"
	.tkinfo
        /*0018*/ 	.word	0x00000002
        /*0030*/ 	.string	""
        /*0030*/ 	.string	"ptxas"
        /*0030*/ 	.string	"Cuda compilation tools, release 13.0, V13.0.88"
        /*0030*/ 	.string	"Build cuda_13.0.r13.0/compiler.36424714_0"
        /*0030*/ 	.string	"-arch sm_90a -m 64 "



//--------------------- .note.nv.cuinfo           --------------------------
	.section	.note.nv.cuinfo,"",@"SHT_NOTE"
	.sectionflags	@"SHF_NOTE_NV_CUINFO"
        /*0018*/ 	.short	0x0002
        /*001a*/ 	.short	0x005a
        /*001c*/ 	.short	0x0082
	.zero		2


//--------------------- .nv.info                  --------------------------
	.section	.nv.info,"",@"SHT_CUDA_INFO"
	.align	4


	//----- nvinfo : EIATTR_REGCOUNT
	.align		4
        /*0000*/ 	.byte	0x04, 0x2f
        /*0002*/ 	.short	(.L_15 - .L_14)
	.align		4
.L_14:
        /*0004*/ 	.word	index@(_ZN7cutlass13device_kernelINS_4fmha6kernel28FmhaKernelTmaWarpSpecializedINS1_10collective33FmhaBwdMainloopTmaWarpSpecializedINS_6half_tEfN4cute5tupleIJNS7_1CILi128EEESA_NS9_ILi16EEEEEENS4_16FusionBwdAdapterINS4_13DefaultFusionEEEJEEENS4_17FmhaBwdEpilogueKVIS6_fNS8_IJNS9_ILi64EEESB_SA_EEEEENS2_23TileSchedulerBwdAdapterINS2_23IndividualTileSchedulerEEEJEEEEEvNT_6ParamsE)
        /*0008*/ 	.word	0x000000a8


	//----- nvinfo : EIATTR_FRAME_SIZE
	.align		4
.L_15:
        /*000c*/ 	.byte	0x04, 0x11
        /*000e*/ 	.short	(.L_17 - .L_16)
	.align		4
.L_16:
        /*0010*/ 	.word	index@(_ZN7cutlass13device_kernelINS_4fmha6kernel28FmhaKernelTmaWarpSpecializedINS1_10collective33FmhaBwdMainloopTmaWarpSpecializedINS_6half_tEfN4cute5tupleIJNS7_1CILi128EEESA_NS9_ILi16EEEEEENS4_16FusionBwdAdapterINS4_13DefaultFusionEEEJEEENS4_17FmhaBwdEpilogueKVIS6_fNS8_IJNS9_ILi64EEESB_SA_EEEEENS2_23TileSchedulerBwdAdapterINS2_23IndividualTileSchedulerEEEJEEEEEvNT_6ParamsE)
        /*0014*/ 	.word	0x00000100


	//----- nvinfo : EIATTR_MIN_STACK_SIZE
	.align		4
.L_17:
        /*0018*/ 	.byte	0x04, 0x12
        /*001a*/ 	.short	(.L_19 - .L_18)
	.align		4
.L_18:
        /*001c*/ 	.word	index@(_ZN7cutlass13device_kernelINS_4fmha6kernel28FmhaKernelTmaWarpSpecializedINS1_10collective33FmhaBwdMainloopTmaWarpSpecializedINS_6half_tEfN4cute5tupleIJNS7_1CILi128EEESA_NS9_ILi16EEEEEENS4_16FusionBwdAdapterINS4_13DefaultFusionEEEJEEENS4_17FmhaBwdEpilogueKVIS6_fNS8_IJNS9_ILi64EEESB_SA_EEEEENS2_23TileSchedulerBwdAdapterINS2_23IndividualTileSchedulerEEEJEEEEEvNT_6ParamsE)
        /*0020*/ 	.word	0x00000100
.L_19:


//--------------------- .nv.compat                --------------------------
	.section	.nv.compat,"",@"SHT_CUDA_COMPAT_INFO"
	.align	4
        /*0000*/ 	.byte	0x02, 0x09, 0x01, 0x00, 0x02, 0x02, 0x04, 0x00, 0x02, 0x05, 0x05, 0x00, 0x03, 0x07, 0x01, 0x01
        /*0010*/ 	.byte	0x02, 0x03, 0x01, 0x00, 0x02, 0x06, 0x01, 0x00, 0x04, 0x0b, 0x08, 0x00, 0x00, 0x00, 0x00, 0x00
        /*0020*/ 	.byte	0x00, 0x00, 0x00, 0x00


//--------------------- .nv.info._ZN7cutlass13device_kernelINS_4fmha6kernel28FmhaKernelTmaWarpSpecializedINS1_10collective33FmhaBwdMainloopTmaWarpSpecializedINS_6half_tEfN4cute5tupleIJNS7_1CILi128EEESA_NS9_ILi16EEEEEENS4_16FusionBwdAdapterINS4_13DefaultFusionEEEJEEENS4_17FmhaBwdEpilogueKVIS6_fNS8_IJNS9_ILi64EEESB_SA_EEEEENS2_23TileSchedulerBwdAdapterINS2_23IndividualTileSchedulerEEEJEEEEEvNT_6ParamsE --------------------------
	.section	.nv.info._ZN7cutlass13device_kernelINS_4fmha6kernel28FmhaKernelTmaWarpSpecializedINS1_10collective33FmhaBwdMainloopTmaWarpSpecializedINS_6half_tEfN4cute5tupleIJNS7_1CILi128EEESA_NS9_ILi16EEEEEENS4_16FusionBwdAdapterINS4_13DefaultFusionEEEJEEENS4_17FmhaBwdEpilogueKVIS6_fNS8_IJNS9_ILi64EEESB_SA_EEEEENS2_23TileSchedulerBwdAdapterINS2_23IndividualTileSchedulerEEEJEEEEEvNT_6ParamsE,"",@"SHT_CUDA_INFO"
	.sectionflags	@""
	.align	4


	//----- nvinfo : EIATTR_CUDA_API_VERSION
	.align		4
        /*0000*/ 	.byte	0x04, 0x37
        /*0002*/ 	.short	(.L_21 - .L_20)
.L_20:
        /*0004*/ 	.word	0x00000082


	//----- nvinfo : EIATTR_KPARAM_INFO
	.align		4
.L_21:
        /*0008*/ 	.byte	0x04, 0x17
        /*000a*/ 	.short	(.L_23 - .L_22)
.L_22:
        /*000c*/ 	.word	0x00000000
        /*0010*/ 	.short	0x0000
        /*0012*/ 	.short	0x0070
        /*0014*/ 	.byte	0x00, 0xf0, 0x01, 0x3a


	//----- nvinfo : EIATTR_SPARSE_MMA_MASK
	.align		4
.L_23:
        /*0018*/ 	.byte	0x03, 0x50
        /*001a*/ 	.short	0x0000


	//----- nvinfo : EIATTR_MAXREG_COUNT
	.align		4
        /*001c*/ 	.byte	0x03, 0x1b
        /*001e*/ 	.short	0x00a8


	//----- nvinfo : EIATTR_NUM_BARRIERS
	.align		4
        /*0020*/ 	.byte	0x02, 0x4c
        /*0022*/ 	.byte	0x02
	.zero		1


	//----- nvinfo : EIATTR_EXTERNS
	.align		4
        /*0024*/ 	.byte	0x04, 0x0f
        /*0026*/ 	.short	(.L_25 - .L_24)


	//   ....[0]....
	.align		4
.L_24:
        /*0028*/ 	.word	index@(__assertfail)


	//----- nvinfo : EIATTR_MERCURY_ISA_VERSION
	.align		4
.L_25:
        /*002c*/ 	.byte	0x03, 0x5f
        /*002e*/ 	.short	0x0101


	//----- nvinfo : EIATTR_INT_WARP_WIDE_INSTR_OFFSETS
	.align		4
        /*0030*/ 	.byte	0x04, 0x31
        /*0032*/ 	.short	(.L_27 - .L_26)


	//   ....[0]....
.L_26:
        /*0034*/ 	.word	0x000007e0


	//   ....[1]....
        /*0038*/ 	.word	0x000007f0


	//   ....[2]....
        /*003c*/ 	.word	0x00000800


	//   ....[3]....
        /*0040*/ 	.word	0x00000810


	//   ....[4]....
        /*0044*/ 	.word	0x000008a0


	//----- nvinfo : EIATTR_COOP_GROUP_MASK_REGIDS
	.align		4
.L_27:
        /*0048*/ 	.byte	0x04, 0x29
        /*004a*/ 	.short	(.L_29 - .L_28)


	//   ....[0]....
.L_28:
        /*004c*/ 	.word	0xffffffff


	//   ....[1]....
        /*0050*/ 	.word	0xffffffff


	//   ....[2]....
        /*0054*/ 	.word	0xffffffff


	//   ....[3]....
        /*0058*/ 	.word	0xffffffff


	//   ....[4]....
        /*005c*/ 	.word	0xffffffff


	//   ....[5]....
        /*0060*/ 	.word	0xffffffff


	//----- nvinfo : EIATTR_COOP_GROUP_INSTR_OFFSETS
	.align		4
.L_29:
        /*0064*/ 	.byte	0x04, 0x28
        /*0066*/ 	.short	(.L_31 - .L_30)


	//   ....[0]....
.L_30:
        /*0068*/ 	.word	0x00000060


	//   ....[1]....
        /*006c*/ 	.word	0x00000090


	//   ....[2]....
        /*0070*/ 	.word	0x00000250


	//   ....[3]....
        /*0074*/ 	.word	0x00000480


	//   ....[4]....
        /*0078*/ 	.word	0x00000620


	//   ....[5]....
        /*007c*/ 	.word	0x00000780


	//----- nvinfo : EIATTR_REG_RECONFIG
	.align		4
.L_31:
        /*0080*/ 	.byte	0x01, 0x54
	.zero		2


	//----- nvinfo : EIATTR_SYSCALL_OFFSETS
	.align		4
        /*0084*/ 	.byte	0x04, 0x46
        /*0086*/ 	.short	(.L_33 - .L_32)


	//   ....[0]....
.L_32:
        /*0088*/ 	.word	0x00006790


	//   ....[1]....
        /*008c*/ 	.word	0x000068e0


	//   ....[2]....
        /*0090*/ 	.word	0x00006ce0


	//   ....[3]....
        /*0094*/ 	.word	0x00006e10


	//----- nvinfo : EIATTR_MBARRIER_INSTR_OFFSETS
	.align		4
.L_33:
        /*0098*/ 	.byte	0x04, 0x39
        /*009a*/ 	.short	(.L_35 - .L_34)


	//   ....[0]....
.L_34:
        /*009c*/ 	.word	0x000003f0
        /*00a0*/ 	.word	0x000000ff
        /*00a4*/ 	.word	0x00012840
        /*00a8*/ 	.short	0x0100
        /*00aa*/ 	.byte	0x06
	.zero		1


	//   ....[1]....
        /*00ac*/ 	.word	0x00000400
        /*00b0*/ 	.word	0x000000ff
        /*00b4*/ 	.word	0x00012860
        /*00b8*/ 	.short	0x0100
        /*00ba*/ 	.byte	0x06
	.zero		1


	//   ....[2]....
        /*00bc*/ 	.word	0x00000410
        /*00c0*/ 	.word	0x000000ff
        /*00c4*/ 	.word	0x00012848
        /*00c8*/ 	.short	0x0100
        /*00ca*/ 	.byte	0x06
	.zero		1


	//   ....[3]....
        /*00cc*/ 	.word	0x00000420
        /*00d0*/ 	.word	0x000000ff
        /*00d4*/ 	.word	0x00012868
        /*00d8*/ 	.short	0x0100
        /*00da*/ 	.byte	0x06
	.zero		1


	//   ....[4]....
        /*00dc*/ 	.word	0x00000430
        /*00e0*/ 	.word	0x000000ff
        /*00e4*/ 	.word	0x00012850
        /*00e8*/ 	.short	0x0100
        /*00ea*/ 	.byte	0x06
	.zero		1


	//   ....[5]....
        /*00ec*/ 	.word	0x00000440
        /*00f0*/ 	.word	0x000000ff
        /*00f4*/ 	.word	0x00012870
        /*00f8*/ 	.short	0x0100
        /*00fa*/ 	.byte	0x06
	.zero		1


	//   ....[6]....
        /*00fc*/ 	.word	0x00000450
        /*0100*/ 	.word	0x000000ff
        /*0104*/ 	.word	0x00012858
        /*0108*/ 	.short	0x0100
        /*010a*/ 	.byte	0x06
	.zero		1


	//   ....[7]....
        /*010c*/ 	.word	0x00000460
        /*0110*/ 	.word	0x000000ff
        /*0114*/ 	.word	0x00012878
        /*0118*/ 	.short	0x0100
        /*011a*/ 	.byte	0x06
	.zero		1


	//   ....[8]....
        /*011c*/ 	.word	0x00000590
        /*0120*/ 	.word	0x000000ff
        /*0124*/ 	.word	0x00012800
        /*0128*/ 	.short	0x0100
        /*012a*/ 	.byte	0x06
	.zero		1


	//   ....[9]....
        /*012c*/ 	.word	0x000005a0
        /*0130*/ 	.word	0x000000ff
        /*0134*/ 	.word	0x00012820
        /*0138*/ 	.short	0x0100
        /*013a*/ 	.byte	0x06
	.zero		1


	//   ....[10]....
        /*013c*/ 	.word	0x000005b0
        /*0140*/ 	.word	0x000000ff
        /*0144*/ 	.word	0x00012808
        /*0148*/ 	.short	0x0100
        /*014a*/ 	.byte	0x06
	.zero		1


	//   ....[11]....
        /*014c*/ 	.word	0x000005c0
        /*0150*/ 	.word	0x000000ff
        /*0154*/ 	.word	0x00012828
        /*0158*/ 	.short	0x0100
        /*015a*/ 	.byte	0x06
	.zero		1


	//   ....[12]....
        /*015c*/ 	.word	0x000005d0
        /*0160*/ 	.word	0x000000ff
        /*0164*/ 	.word	0x00012810
        /*0168*/ 	.short	0x0100
        /*016a*/ 	.byte	0x06
	.zero		1


	//   ....[13]....
        /*016c*/ 	.word	0x000005e0
        /*0170*/ 	.word	0x000000ff
        /*0174*/ 	.word	0x00012830
        /*0178*/ 	.short	0x0100
        /*017a*/ 	.byte	0x06
	.zero		1


	//   ....[14]....
        /*017c*/ 	.word	0x000005f0
        /*0180*/ 	.word	0x000000ff
        /*0184*/ 	.word	0x00012818
        /*0188*/ 	.short	0x0100
        /*018a*/ 	.byte	0x06
	.zero		1


	//   ....[15]....
        /*018c*/ 	.word	0x00000600
        /*0190*/ 	.word	0x000000ff
        /*0194*/ 	.word	0x00012838
        /*0198*/ 	.short	0x0100
        /*019a*/ 	.byte	0x06
	.zero		1


	//   ....[16]....
        /*019c*/ 	.word	0x00000730
        /*01a0*/ 	.word	0x000000ff
        /*01a4*/ 	.word	0x00012880
        /*01a8*/ 	.short	0x0100
        /*01aa*/ 	.byte	0x06
	.zero		1


	//   ....[17]....
        /*01ac*/ 	.word	0x00000740
        /*01b0*/ 	.word	0x000000ff
        /*01b4*/ 	.word	0x00012890
        /*01b8*/ 	.short	0x0100
        /*01ba*/ 	.byte	0x06
	.zero		1


	//   ....[18]....
        /*01bc*/ 	.word	0x00000750
        /*01c0*/ 	.word	0x000000ff
        /*01c4*/ 	.word	0x00012888
        /*01c8*/ 	.short	0x0100
        /*01ca*/ 	.byte	0x06
	.zero		1


	//   ....[19]....
        /*01cc*/ 	.word	0x00000760
        /*01d0*/ 	.word	0x000000ff
        /*01d4*/ 	.word	0x00012898
        /*01d8*/ 	.short	0x0100
        /*01da*/ 	.byte	0x06
	.zero		1


	//   ....[20]....
        /*01dc*/ 	.word	0x000008d0
        /*01e0*/ 	.word	0x000000ff
        /*01e4*/ 	.word	0x000128a0
        /*01e8*/ 	.short	0x0100
        /*01ea*/ 	.byte	0x06
	.zero		1


	//   ....[21]....
        /*01ec*/ 	.word	0x000008e0
        /*01f0*/ 	.word	0x000000ff
        /*01f4*/ 	.word	0x000128a8
        /*01f8*/ 	.short	0x0100
        /*01fa*/ 	.byte	0x06
	.zero		1


	//   ....[22]....
        /*01fc*/ 	.word	0x000008f0
        /*0200*/ 	.word	0x000000ff
        /*0204*/ 	.word	0x000128b0
        /*0208*/ 	.short	0x0100
        /*020a*/ 	.byte	0x06
	.zero		1


	//   ....[23]....
        /*020c*/ 	.word	0x00000900
        /*0210*/ 	.word	0x000000ff
        /*0214*/ 	.word	0x000128b8
        /*0218*/ 	.short	0x0100
        /*021a*/ 	.byte	0x06
	.zero		1


	//   ....[24]....
        /*021c*/ 	.word	0x00000a00
        /*0220*/ 	.word	0x000000ff
        /*0224*/ 	.word	0x000128d0
        /*0228*/ 	.short	0x0100
        /*022a*/ 	.byte	0x06
	.zero		1


	//   ....[25]....
        /*022c*/ 	.word	0x00000a10
        /*0230*/ 	.word	0x000000ff
        /*0234*/ 	.word	0x000128d8
        /*0238*/ 	.short	0x0100
        /*023a*/ 	.byte	0x06
	.zero		1


	//   ....[26]....
        /*023c*/ 	.word	0x00000e00
        /*0240*/ 	.word	0x000000ff
        /*0244*/ 	.word	0x00012840
        /*0248*/ 	.short	0x010a
        /*024a*/ 	.byte	0x08
	.zero		1


	//   ....[27]....
        /*024c*/ 	.word	0x00000e40
        /*0250*/ 	.word	0x000000ff
        /*0254*/ 	.word	0x00012848
        /*0258*/ 	.short	0x010a
        /*025a*/ 	.byte	0x08
	.zero		1


	//   ....[28]....
        /*025c*/ 	.word	0x000011f0
        /*0260*/ 	.word	0x000000ff
        /*0264*/ 	.word	0x00012800
        /*0268*/ 	.short	0x010a
        /*026a*/ 	.byte	0x0d
	.zero		1


	//   ....[29]....
        /*026c*/ 	.word	0x000013c0
        /*0270*/ 	.word	0x000000ff
        /*0274*/ 	.word	0x00012800
        /*0278*/ 	.short	0x010a
        /*027a*/ 	.byte	0x0f
	.zero		1


	//   ....[30]....
        /*027c*/ 	.word	0x00001f20
        /*0280*/ 	.word	0x000000ff
        /*0284*/ 	.word	0x00000000
        /*0288*/ 	.short	0x010a
        /*028a*/ 	.byte	0x0e
	.zero		1


	//   ....[31]....
        /*028c*/ 	.word	0x000025b0
        /*0290*/ 	.word	0x000000ff
        /*0294*/ 	.word	0x00000000
        /*0298*/ 	.short	0x0101
        /*029a*/ 	.byte	0x10
	.zero		1


	//   ....[32]....
        /*029c*/ 	.word	0x000048f0
        /*02a0*/ 	.word	0x000000ff
        /*02a4*/ 	.word	0x000128a0
        /*02a8*/ 	.short	0x010a
        /*02aa*/ 	.byte	0x0e
	.zero		1


	//   ....[33]....
        /*02ac*/ 	.word	0x00004be0
        /*02b0*/ 	.word	0x000000ff
        /*02b4*/ 	.word	0x000128a0
        /*02b8*/ 	.short	0x0101
        /*02ba*/ 	.byte	0x0e
	.zero		1


	//   ....[34]....
        /*02bc*/ 	.word	0x00005080
        /*02c0*/ 	.word	0x00000003
        /*02c4*/ 	.word	0x00012890
        /*02c8*/ 	.short	0x010a
        /*02ca*/ 	.byte	0x3f
	.zero		1


	//   ....[35]....
        /*02cc*/ 	.word	0x000050c0
        /*02d0*/ 	.word	0x00000003
        /*02d4*/ 	.word	0x00012880
        /*02d8*/ 	.short	0x0101
        /*02da*/ 	.byte	0x3f
	.zero		1


	//   ....[36]....
        /*02dc*/ 	.word	0x00005110
        /*02e0*/ 	.word	0x000000ff
        /*02e4*/ 	.word	0x00000000
        /*02e8*/ 	.short	0x010a
        /*02ea*/ 	.byte	0x0e
	.zero		1


	//   ....[37]....
        /*02ec*/ 	.word	0x00005c10
        /*02f0*/ 	.word	0x000000ff
        /*02f4*/ 	.word	0x00000000
        /*02f8*/ 	.short	0x0101
        /*02fa*/ 	.byte	0x14
	.zero		1


	//   ....[38]....
        /*02fc*/ 	.word	0x00005c60
        /*0300*/ 	.word	0x00000013
        /*0304*/ 	.word	0x00012890
        /*0308*/ 	.short	0x010a
        /*030a*/ 	.byte	0x3f
	.zero		1


	//   ....[39]....
        /*030c*/ 	.word	0x00006110
        /*0310*/ 	.word	0x00000013
        /*0314*/ 	.word	0x00012880
        /*0318*/ 	.short	0x0101
        /*031a*/ 	.byte	0x3f
	.zero		1


	//   ....[40]....
        /*031c*/ 	.word	0x00006240
        /*0320*/ 	.word	0x000000ff
        /*0324*/ 	.word	0x00000000
        /*0328*/ 	.short	0x0101
        /*032a*/ 	.byte	0x0e
	.zero		1


	//   ....[41]....
        /*032c*/ 	.word	0x000062f0
        /*0330*/ 	.word	0x000000ff
        /*0334*/ 	.word	0x00000000
        /*0338*/ 	.short	0x0101
        /*033a*/ 	.byte	0x06
	.zero		1


	//   ....[42]....
        /*033c*/ 	.word	0x00006430
        /*0340*/ 	.word	0x000000ff
        /*0344*/ 	.word	0x00000000
        /*0348*/ 	.short	0x0101
        /*034a*/ 	.byte	0x05
	.zero		1


	//   ....[43]....
        /*034c*/ 	.word	0x000064a0
        /*0350*/ 	.word	0x000000ff
        /*0354*/ 	.word	0x00000000
        /*0358*/ 	.short	0x0101
        /*035a*/ 	.byte	0x08
	.zero		1


	//   ....[44]....
        /*035c*/ 	.word	0x00006540
        /*0360*/ 	.word	0x00000003
        /*0364*/ 	.word	0x00012890
        /*0368*/ 	.short	0x010a
        /*036a*/ 	.byte	0x3f
	.zero		1


	//   ....[45]....
        /*036c*/ 	.word	0x000065f0
        /*0370*/ 	.word	0x00000003
        /*0374*/ 	.word	0x00012890
        /*0378*/ 	.short	0x010a
        /*037a*/ 	.byte	0x3f
	.zero		1


	//   ....[46]....
        /*037c*/ 	.word	0x00006670
        /*0380*/ 	.word	0x000000ff
        /*0384*/ 	.word	0x000128a0
        /*0388*/ 	.short	0x010a
        /*038a*/ 	.byte	0x04
	.zero		1


	//   ....[47]....
        /*038c*/ 	.word	0x00007060
        /*0390*/ 	.word	0x000000ff
        /*0394*/ 	.word	0x000128a0
        /*0398*/ 	.short	0x0101
        /*039a*/ 	.byte	0x24
	.zero		1


	//   ....[48]....
        /*039c*/ 	.word	0x00007210
        /*03a0*/ 	.word	0x000000ff
        /*03a4*/ 	.word	0x00012880
        /*03a8*/ 	.short	0x010a
        /*03aa*/ 	.byte	0x0d
	.zero		1


	//   ....[49]....
        /*03ac*/ 	.word	0x000073b0
        /*03b0*/ 	.word	0x000000ff
        /*03b4*/ 	.word	0x00012880
        /*03b8*/ 	.short	0x010a
        /*03ba*/ 	.byte	0x06
	.zero		1


	//   ....[50]....
        /*03bc*/ 	.word	0x000074a0
        /*03c0*/ 	.word	0x000000ff
        /*03c4*/ 	.word	0x00000000
        /*03c8*/ 	.short	0x0101
        /*03ca*/ 	.byte	0x06
	.zero		1


	//   ....[51]....
        /*03cc*/ 	.word	0x000076c0
        /*03d0*/ 	.word	0x000000ff
        /*03d4*/ 	.word	0x00000000
        /*03d8*/ 	.short	0x0101
        /*03da*/ 	.byte	0x04
	.zero		1


	//   ....[52]....
        /*03dc*/ 	.word	0x000077c0
        /*03e0*/ 	.word	0x00000004
        /*03e4*/ 	.word	0x00012860
        /*03e8*/ 	.short	0x010a
        /*03ea*/ 	.byte	0x3f
	.zero		1


	//   ....[53]....
        /*03ec*/ 	.word	0x00007a10
        /*03f0*/ 	.word	0x00000005
        /*03f4*/ 	.word	0x00012820
        /*03f8*/ 	.short	0x010a
        /*03fa*/ 	.byte	0x3f
	.zero		1


	//   ....[54]....
        /*03fc*/ 	.word	0x00007ce0
        /*0400*/ 	.word	0x00000005
        /*0404*/ 	.word	0x00012860
        /*0408*/ 	.short	0x010a
        /*040a*/ 	.byte	0x3f
	.zero		1


	//   ....[55]....
        /*040c*/ 	.word	0x00007f60
        /*0410*/ 	.word	0x00000006
        /*0414*/ 	.word	0x00012860
        /*0418*/ 	.short	0x010a
        /*041a*/ 	.byte	0x3f
	.zero		1


	//   ....[56]....
        /*041c*/ 	.word	0x00008220
        /*0420*/ 	.word	0x00000006
        /*0424*/ 	.word	0x00012820
        /*0428*/ 	.short	0x010a
        /*042a*/ 	.byte	0x3f
	.zero		1


	//   ....[57]....
        /*042c*/ 	.word	0x00008520
        /*0430*/ 	.word	0x00000006
        /*0434*/ 	.word	0x00012860
        /*0438*/ 	.short	0x010a
        /*043a*/ 	.byte	0x3f
	.zero		1


	//   ....[58]....
        /*043c*/ 	.word	0x00008840
        /*0440*/ 	.word	0x00000006
        /*0444*/ 	.word	0x00012820
        /*0448*/ 	.short	0x010a
        /*044a*/ 	.byte	0x3f
	.zero		1


	//   ....[59]....
        /*044c*/ 	.word	0x00008c30
        /*0450*/ 	.word	0x00000006
        /*0454*/ 	.word	0x00012820
        /*0458*/ 	.short	0x010a
        /*045a*/ 	.byte	0x3f
	.zero		1


	//   ....[60]....
        /*045c*/ 	.word	0x00009010
        /*0460*/ 	.word	0x00000003
        /*0464*/ 	.word	0x00012840
        /*0468*/ 	.short	0x010a
        /*046a*/ 	.byte	0x3f
	.zero		1


	//   ....[61]....
        /*046c*/ 	.word	0x00009070
        /*0470*/ 	.word	0x00000005
        /*0474*/ 	.word	0x00012848
        /*0478*/ 	.short	0x010a
        /*047a*/ 	.byte	0x3f
	.zero		1


	//   ....[62]....
        /*047c*/ 	.word	0x000090d0
        /*0480*/ 	.word	0x00000003
        /*0484*/ 	.word	0x00012800
        /*0488*/ 	.short	0x010a
        /*048a*/ 	.byte	0x3f
	.zero		1


	//   ....[63]....
        /*048c*/ 	.word	0x00009130
        /*0490*/ 	.word	0x00000003
        /*0494*/ 	.word	0x00012800
        /*0498*/ 	.short	0x010a
        /*049a*/ 	.byte	0x3f
	.zero		1


	//   ....[64]....
        /*049c*/ 	.word	0x00009190
        /*04a0*/ 	.word	0x00000003
        /*04a4*/ 	.word	0x00000000
        /*04a8*/ 	.short	0x010a
        /*04aa*/ 	.byte	0x3f
	.zero		1


	//   ....[65]....
        /*04ac*/ 	.word	0x000091f0
        /*04b0*/ 	.word	0x00000042
        /*04b4*/ 	.word	0x000128a0
        /*04b8*/ 	.short	0x010a
        /*04ba*/ 	.byte	0x3f
	.zero		1


	//   ....[66]....
        /*04bc*/ 	.word	0x00009240
        /*04c0*/ 	.word	0x00000003
        /*04c4*/ 	.word	0x00012890
        /*04c8*/ 	.short	0x010a
        /*04ca*/ 	.byte	0x3f
	.zero		1


	//   ....[67]....
        /*04cc*/ 	.word	0x000092a0
        /*04d0*/ 	.word	0x00000003
        /*04d4*/ 	.word	0x00000000
        /*04d8*/ 	.short	0x010a
        /*04da*/ 	.byte	0x3f
	.zero		1


	//   ....[68]....
        /*04dc*/ 	.word	0x000092f0
        /*04e0*/ 	.word	0x00000013
        /*04e4*/ 	.word	0x00012890
        /*04e8*/ 	.short	0x010a
        /*04ea*/ 	.byte	0x3f
	.zero		1


	//   ....[69]....
        /*04ec*/ 	.word	0x00009340
        /*04f0*/ 	.word	0x00000003
        /*04f4*/ 	.word	0x00012890
        /*04f8*/ 	.short	0x010a
        /*04fa*/ 	.byte	0x3f
	.zero		1


	//   ....[70]....
        /*04fc*/ 	.word	0x00009390
        /*0500*/ 	.word	0x00000003
        /*0504*/ 	.word	0x00012890
        /*0508*/ 	.short	0x010a
        /*050a*/ 	.byte	0x3f
	.zero		1


	//   ....[71]....
        /*050c*/ 	.word	0x000093f0
        /*0510*/ 	.word	0x00000003
        /*0514*/ 	.word	0x000128a0
        /*0518*/ 	.short	0x010a
        /*051a*/ 	.byte	0x3f
	.zero		1


	//   ....[72]....
        /*051c*/ 	.word	0x00009450
        /*0520*/ 	.word	0x00000003
        /*0524*/ 	.word	0x00012880
        /*0528*/ 	.short	0x010a
        /*052a*/ 	.byte	0x3f
	.zero		1


	//   ....[73]....
        /*052c*/ 	.word	0x000094b0
        /*0530*/ 	.word	0x00000003
        /*0534*/ 	.word	0x00012880
        /*0538*/ 	.short	0x010a
        /*053a*/ 	.byte	0x3f
	.zero		1


	//   ....[74]....
        /*053c*/ 	.word	0x00009500
        /*0540*/ 	.word	0x00000004
        /*0544*/ 	.word	0x00012860
        /*0548*/ 	.short	0x010a
        /*054a*/ 	.byte	0x3f
	.zero		1


	//   ....[75]....
        /*054c*/ 	.word	0x00009550
        /*0550*/ 	.word	0x00000005
        /*0554*/ 	.word	0x00012820
        /*0558*/ 	.short	0x010a
        /*055a*/ 	.byte	0x3f
	.zero		1


	//   ....[76]....
        /*055c*/ 	.word	0x000095a0
        /*0560*/ 	.word	0x00000005
        /*0564*/ 	.word	0x00012860
        /*0568*/ 	.short	0x010a
        /*056a*/ 	.byte	0x3f
	.zero		1


	//   ....[77]....
        /*056c*/ 	.word	0x000095f0
        /*0570*/ 	.word	0x00000006
        /*0574*/ 	.word	0x00012860
        /*0578*/ 	.short	0x010a
        /*057a*/ 	.byte	0x3f
	.zero		1


	//   ....[78]....
        /*057c*/ 	.word	0x00009640
        /*0580*/ 	.word	0x00000006
        /*0584*/ 	.word	0x00012820
        /*0588*/ 	.short	0x010a
        /*058a*/ 	.byte	0x3f
	.zero		1


	//   ....[79]....
        /*058c*/ 	.word	0x00009690
        /*0590*/ 	.word	0x00000006
        /*0594*/ 	.word	0x00012860
        /*0598*/ 	.short	0x010a
        /*059a*/ 	.byte	0x3f
	.zero		1


	//   ....[80]....
        /*059c*/ 	.word	0x000096e0
        /*05a0*/ 	.word	0x00000006
        /*05a4*/ 	.word	0x00012820
        /*05a8*/ 	.short	0x010a
        /*05aa*/ 	.byte	0x3f
	.zero		1


	//   ....[81]....
        /*05ac*/ 	.word	0x00009730
        /*05b0*/ 	.word	0x00000006
        /*05b4*/ 	.word	0x00012820
        /*05b8*/ 	.short	0x010a
        /*05ba*/ 	.byte	0x3f
	.zero		1


	//----- nvinfo : EIATTR_NUM_MBARRIERS
	.align		4
.L_35:
        /*05bc*/ 	.byte	0x03, 0x38
        /*05be*/ 	.short	0x001a


	//----- nvinfo : EIATTR_EXIT_INSTR_OFFSETS
	.align		4
        /*05c0*/ 	.byte	0x04, 0x1c
        /*05c2*/ 	.short	(.L_37 - .L_36)


	//   ....[0]....
.L_36:
        /*05c4*/ 	.word	0x00000ab0


	//   ....[1]....
        /*05c8*/ 	.word	0x00007070


	//   ....[2]....
        /*05cc*/ 	.word	0x000070d0


	//   ....[3]....
        /*05d0*/ 	.word	0x000076d0


	//   ....[4]....
        /*05d4*/ 	.word	0x00008710


	//   ....[5]....
        /*05d8*/ 	.word	0x00008ff0


	//----- nvinfo : EIATTR_MAX_THREADS
	.align		4
.L_37:
        /*05dc*/ 	.byte	0x04, 0x05
        /*05de*/ 	.short	(.L_39 - .L_38)
.L_38:
        /*05e0*/ 	.word	0x00000180
        /*05e4*/ 	.word	0x00000001
        /*05e8*/ 	.word	0x00000001


	//----- nvinfo : EIATTR_CRS_STACK_SIZE
	.align		4
.L_39:
        /*05ec*/ 	.byte	0x04, 0x1e
        /*05ee*/ 	.short	(.L_41 - .L_40)
.L_40:
        /*05f0*/ 	.word	0x00000000


	//----- nvinfo : EIATTR_CBANK_PARAM_SIZE
	.align		4
.L_41:
        /*05f4*/ 	.byte	0x03, 0x19
        /*05f6*/ 	.short	0x0ef0


	//----- nvinfo : EIATTR_PARAM_CBANK
	.align		4
        /*05f8*/ 	.byte	0x04, 0x0a
        /*05fa*/ 	.short	(.L_43 - .L_42)
	.align		4
.L_42:
        /*05fc*/ 	.word	index@(.nv.constant0._ZN7cutlass13device_kernelINS_4fmha6kernel28FmhaKernelTmaWarpSpecializedINS1_10collective33FmhaBwdMainloopTmaWarpSpecializedINS_6half_tEfN4cute5tupleIJNS7_1CILi128EEESA_NS9_ILi16EEEEEENS4_16FusionBwdAdapterINS4_13DefaultFusionEEEJEEENS4_17FmhaBwdEpilogueKVIS6_fNS8_IJNS9_ILi64EEESB_SA_EEEEENS2_23TileSchedulerBwdAdapterINS2_23IndividualTileSchedulerEEEJEEEEEvNT_6ParamsE)
        /*0600*/ 	.short	0x0210
        /*0602*/ 	.short	0x0ef0


	//----- nvinfo : EIATTR_SW_WAR
	.align		4
.L_43:
        /*0604*/ 	.byte	0x04, 0x36
        /*0606*/ 	.short	(.L_45 - .L_44)
.L_44:
        /*0608*/ 	.word	0x00000008
.L_45:


//--------------------- .nv.callgraph             --------------------------
	.section	.nv.callgraph,"",@"SHT_CUDA_CALLGRAPH"
	.align	4
	.sectionentsize	8
	.align		4
        /*0000*/ 	.word	0x00000000
	.align		4
        /*0004*/ 	.word	0xffffffff
	.align		4
        /*0008*/ 	.word	index@(_ZN7cutlass13device_kernelINS_4fmha6kernel28FmhaKernelTmaWarpSpecializedINS1_10collective33FmhaBwdMainloopTmaWarpSpecializedINS_6half_tEfN4cute5tupleIJNS7_1CILi128EEESA_NS9_ILi16EEEEEENS4_16FusionBwdAdapterINS4_13DefaultFusionEEEJEEENS4_17FmhaBwdEpilogueKVIS6_fNS8_IJNS9_ILi64EEESB_SA_EEEEENS2_23TileSchedulerBwdAdapterINS2_23IndividualTileSchedulerEEEJEEEEEvNT_6ParamsE)
	.align		4
        /*000c*/ 	.word	index@(__assertfail)
	.align		4
        /*0010*/ 	.word	0x00000000
	.align		4
        /*0014*/ 	.word	0xfffffffe
	.align		4
        /*0018*/ 	.word	0x00000000
	.align		4
        /*001c*/ 	.word	0xfffffffd
	.align		4
        /*0020*/ 	.word	0x00000000
	.align		4
        /*0024*/ 	.word	0xfffffffc


//--------------------- .nv.constant4             --------------------------
	.section	.nv.constant4,"a",@progbits
	.align	8
	.align		8
.nv.constant4:
        /*0000*/ 	.dword	__assertfail
	.align		8
        /*0008*/ 	.dword	__unnamed_1
	.align		8
        /*0010*/ 	.dword	_ZN39_INTERNAL_3f8ab0d5_4_k_cu_74a33f48_36804cuda3std3__45__cpo5beginE
	.align		8
        /*0018*/ 	.dword	_ZN39_INTERNAL_3f8ab0d5_4_k_cu_74a33f48_36804cuda3std3__45__cpo3endE
	.align		8
        /*0020*/ 	.dword	_ZN39_INTERNAL_3f8ab0d5_4_k_cu_74a33f48_36804cuda3std3__45__cpo6cbeginE
	.align		8
        /*0028*/ 	.dword	_ZN39_INTERNAL_3f8ab0d5_4_k_cu_74a33f48_36804cuda3std3__45__cpo4cendE
	.align		8
        /*0030*/ 	.dword	_ZN39_INTERNAL_3f8ab0d5_4_k_cu_74a33f48_36804cuda3std3__441_GLOBAL__N__3f8ab0d5_4_k_cu_74a33f48_36806ignoreE
	.align		8
        /*0038*/ 	.dword	_ZN39_INTERNAL_3f8ab0d5_4_k_cu_74a33f48_36804cuda3std3__419piecewise_constructE
	.align		8
        /*0040*/ 	.dword	_ZN39_INTERNAL_3f8ab0d5_4_k_cu_74a33f48_36804cuda3std3__48in_placeE
	.align		8
        /*0048*/ 	.dword	_ZN39_INTERNAL_3f8ab0d5_4_k_cu_74a33f48_36804cuda3std6ranges3__45__cpo4swapE
	.align		8
        /*0050*/ 	.dword	_ZN39_INTERNAL_3f8ab0d5_4_k_cu_74a33f48_36804cuda3std6ranges3__45__cpo9iter_moveE
	.align		8
        /*0058*/ 	.dword	_ZN39_INTERNAL_3f8ab0d5_4_k_cu_74a33f48_36804cute7productE
	.align		8
        /*0060*/ 	.dword	_ZN39_INTERNAL_3f8ab0d5_4_k_cu_74a33f48_36804cute1_E
	.align		8
        /*0068*/ 	.dword	$str$24
	.align		8
        /*0070*/ 	.dword	$str$25


//--------------------- .text._ZN7cutlass13device_kernelINS_4fmha6kernel28FmhaKernelTmaWarpSpecializedINS1_10collective33FmhaBwdMainloopTmaWarpSpecializedINS_6half_tEfN4cute5tupleIJNS7_1CILi128EEESA_NS9_ILi16EEEEEENS4_16FusionBwdAdapterINS4_13DefaultFusionEEEJEEENS4_17FmhaBwdEpilogueKVIS6_fNS8_IJNS9_ILi64EEESB_SA_EEEEENS2_23TileSchedulerBwdAdapterINS2_23IndividualTileSchedulerEEEJEEEEEvNT_6ParamsE --------------------------
	.section	.text._ZN7cutlass13device_kernelINS_4fmha6kernel28FmhaKernelTmaWarpSpecializedINS1_10collective33FmhaBwdMainloopTmaWarpSpecializedINS_6half_tEfN4cute5tupleIJNS7_1CILi128EEESA_NS9_ILi16EEEEEENS4_16FusionBwdAdapterINS4_13DefaultFusionEEEJEEENS4_17FmhaBwdEpilogueKVIS6_fNS8_IJNS9_ILi64EEESB_SA_EEEEENS2_23TileSchedulerBwdAdapterINS2_23IndividualTileSchedulerEEEJEEEEEvNT_6ParamsE,"ax",@progbits
	.align	128
.text._ZN7cutlass13device_kernelINS_4fmha6kernel28FmhaKernelTmaWarpSpecializedINS1_10collective33FmhaBwdMainloopTmaWarpSpecializedINS_6half_tEfN4cute5tupleIJNS7_1CILi128EEESA_NS9_ILi16EEEEEENS4_16FusionBwdAdapterINS4_13DefaultFusionEEEJEEENS4_17FmhaBwdEpilogueKVIS6_fNS8_IJNS9_ILi64EEESB_SA_EEEEENS2_23TileSchedulerBwdAdapterINS2_23IndividualTileSchedulerEEEJEEEEEvNT_6ParamsE:
        .type           _ZN7cutlass13device_kernelINS_4fmha6kernel28FmhaKernelTmaWarpSpecializedINS1_10collective33FmhaBwdMainloopTmaWarpSpecializedINS_6half_tEfN4cute5tupleIJNS7_1CILi128EEESA_NS9_ILi16EEEEEENS4_16FusionBwdAdapterINS4_13DefaultFusionEEEJEEENS4_17FmhaBwdEpilogueKVIS6_fNS8_IJNS9_ILi64EEESB_SA_EEEEENS2_23TileSchedulerBwdAdapterINS2_23IndividualTileSchedulerEEEJEEEEEvNT_6ParamsE,@function
        .size           _ZN7cutlass13device_kernelINS_4fmha6kernel28FmhaKernelTmaWarpSpecializedINS1_10collective33FmhaBwdMainloopTmaWarpSpecializedINS_6half_tEfN4cute5tupleIJNS7_1CILi128EEESA_NS9_ILi16EEEEEENS4_16FusionBwdAdapterINS4_13DefaultFusionEEEJEEENS4_17FmhaBwdEpilogueKVIS6_fNS8_IJNS9_ILi64EEESB_SA_EEEEENS2_23TileSchedulerBwdAdapterINS2_23IndividualTileSchedulerEEEJEEEEEvNT_6ParamsE,(.L_x_145 - _ZN7cutlass13device_kernelINS_4fmha6kernel28FmhaKernelTmaWarpSpecializedINS1_10collective33FmhaBwdMainloopTmaWarpSpecializedINS_6half_tEfN4cute5tupleIJNS7_1CILi128EEESA_NS9_ILi16EEEEEENS4_16FusionBwdAdapterINS4_13DefaultFusionEEEJEEENS4_17FmhaBwdEpilogueKVIS6_fNS8_IJNS9_ILi64EEESB_SA_EEEEENS2_23TileSchedulerBwdAdapterINS2_23IndividualTileSchedulerEEEJEEEEEvNT_6ParamsE)
        .other          _ZN7cutlass13device_kernelINS_4fmha6kernel28FmhaKernelTmaWarpSpecializedINS1_10collective33FmhaBwdMainloopTmaWarpSpecializedINS_6half_tEfN4cute5tupleIJNS7_1CILi128EEESA_NS9_ILi16EEEEEENS4_16FusionBwdAdapterINS4_13DefaultFusionEEEJEEENS4_17FmhaBwdEpilogueKVIS6_fNS8_IJNS9_ILi64EEESB_SA_EEEEENS2_23TileSchedulerBwdAdapterINS2_23IndividualTileSchedulerEEEJEEEEEvNT_6ParamsE,@"STO_CUDA_ENTRY STV_DEFAULT"
_ZN7cutlass13device_kernelINS_4fmha6kernel28FmhaKernelTmaWarpSpecializedINS1_10collective33FmhaBwdMainloopTmaWarpSpecializedINS_6half_tEfN4cute5tupleIJNS7_1CILi128EEESA_NS9_ILi16EEEEEENS4_16FusionBwdAdapterINS4_13DefaultFusionEEEJEEENS4_17FmhaBwdEpilogueKVIS6_fNS8_IJNS9_ILi64EEESB_SA_EEEEENS2_23TileSchedulerBwdAdapterINS2_23IndividualTileSchedulerEEEJEEEEEvNT_6ParamsE:
[----:B------:R-:W1:Y:S02]  /*0000*/  LDC R1, c[0x0][0x28] ;  /* 0x00000a00ff017b82 */ /* 0x000e640000000800 */
[----:B-1----:R-:W-:Y:S01]  /*0010*/  IADD3 R1, R1, -0x100, RZ ;  /* 0xffffff0001017810 */ /* 0x002fe20007ffe0ff */
[----:B------:R-:W1:Y:S01]  /*0020*/  S2R R2, SR_TID.X ;  /* 0x0000000000027919 */ /* 0x000e620000002100 */
[----:B------:R-:W-:Y:S01]  /*0030*/  ELECT P1, URZ, PT ;  /* 0x00000000003f782f */ /* 0x000fe20003820000 */
[----:B------:R-:W-:Y:S01]  /*0040*/  BSSY B0, `(.L_x_0) ;  /* 0x0000020000007945 */ /* 0x000fe20003800000 */
[----:B-1----:R-:W-:-:S05]  /*0050*/  SHF.R.U32.HI R0, RZ, 0x5, R2 ;  /* 0x00000005ff007819 */ /* 0x002fca0000011602 */
[----:B------:R-:W1:Y:S02]  /*0060*/  SHFL.IDX PT, R3, R0, RZ, 0x1f ;  /* 0x00001fff00037589 */ /* 0x000e6400000e0000 */
[----:B-1----:R-:W-:Y:S02]  /*0070*/  R2UR UR5, R3 ;  /* 0x00000000030572ca */ /* 0x002fe400000e0000 */
[----:B------:R-:W-:-:S06]  /*0080*/  SHF.R.U32.HI R3, RZ, 0x7, R2 ;  /* 0x00000007ff037819 */ /* 0x000fcc0000011602 */
[----:B------:R-:W1:Y:S05]  /*0090*/  SHFL.IDX PT, R3, R3, RZ, 0x1f ;  /* 0x00001fff03037589 */ /* 0x000e6a00000e0000 */
[----:B------:R-:W-:Y:S02]  /*00a0*/  USHF.R.S32.HI UR4, URZ, 0x1f, UR5 ;  /* 0x0000001f3f047899 */ /* 0x000fe40008011405 */
[----:B------:R-:W-:Y:S02]  /*00b0*/  ISETP.NE.OR P0, PT, RZ, UR5, !P1 ;  /* 0x00000005ff007c0c */ /* 0x000fe4000cf05670 */
[----:B------:R-:W-:-:S04]  /*00c0*/  ULEA.HI UR4, UR4, UR5, URZ, 0x2 ;  /* 0x0000000504047291 */ /* 0x000fc8000f8f103f */
[----:B------:R-:W-:-:S04]  /*00d0*/  ULOP3.LUT UR4, UR4, 0xfffffffc, URZ, 0xc0, !UPT ;  /* 0xfffffffc04047892 */ /* 0x000fc8000f8ec03f */
[----:B------:R-:W-:-:S03]  /*00e0*/  UIADD3 UR5, UR5, -UR4, URZ ;  /* 0x8000000405057290 */ /* 0x000fc6000fffe03f */
[----:B------:R-:W-:Y:S09]  /*00f0*/  @P0 BRA `(.L_x_1) ;  /* 0x0000000000500947 */ /* 0x000ff20003800000 */
[----:B------:R-:W-:Y:S02]  /*0100*/  ULDC.64 UR6, c[0x0][0x198] ;  /* 0x0000660000067ab9 */ /* 0x000fe40000000a00 */
[----:B------:R-:W-:Y:S02]  /*0110*/  UIADD3 UR8, UP0, UR6, 0xf0, URZ ;  /* 0x000000f006087890 */ /* 0x000fe4000ff1e03f */
[----:B------:R-:W-:Y:S02]  /*0120*/  UIADD3 UR10, UP1, UR6, 0x1f0, URZ ;  /* 0x000001f0060a7890 */ /* 0x000fe4000ff3e03f */
[----:B------:R-:W-:Y:S02]  /*0130*/  UIADD3 UR12, UP2, UR6, 0x2f0, URZ ;  /* 0x000002f0060c7890 */ /* 0x000fe4000ff5e03f */
[----:B------:R-:W-:Y:S02]  /*0140*/  UIADD3 UR14, UP3, UR6, 0x3f0, URZ ;  /* 0x000003f0060e7890 */ /* 0x000fe4000ff7e03f */
[----:B------:R-:W-:-:S02]  /*0150*/  UIADD3 UR16, UP4, UR6, 0x5f0, URZ ;  /* 0x000005f006107890 */ /* 0x000fc4000ff9e03f */
[----:B------:R-:W-:Y:S02]  /*0160*/  UIADD3.X UR9, URZ, UR7, URZ, UP0, !UPT ;  /* 0x000000073f097290 */ /* 0x000fe400087fe43f */
[----:B------:R-:W-:Y:S02]  /*0170*/  UIADD3 UR6, UP5, UR6, 0x4f0, URZ ;  /* 0x000004f006067890 */ /* 0x000fe4000ffbe03f */
[----:B------:R-:W-:Y:S02]  /*0180*/  UIADD3.X UR11, URZ, UR7, URZ, UP1, !UPT ;  /* 0x000000073f0b7290 */ /* 0x000fe40008ffe43f */
[----:B------:R-:W-:Y:S02]  /*0190*/  UIADD3.X UR13, URZ, UR7, URZ, UP2, !UPT ;  /* 0x000000073f0d7290 */ /* 0x000fe400097fe43f */
[----:B------:R-:W-:Y:S01]  /*01a0*/  UIADD3.X UR15, URZ, UR7, URZ, UP3, !UPT ;  /* 0x000000073f0f7290 */ /* 0x000fe20009ffe43f */
[----:B------:R2:W-:Y:S01]  /*01b0*/  UTMACCTL.PF [UR8] ;  /* 0x00000000080079b9 */ /* 0x0005e20008040000 */
[----:B------:R-:W-:-:S03]  /*01c0*/  UIADD3.X UR17, URZ, UR7, URZ, UP4, !UPT ;  /* 0x000000073f117290 */ /* 0x000fc6000a7fe43f */
[----:B------:R2:W-:Y:S01]  /*01d0*/  UTMACCTL.PF [UR10] ;  /* 0x000000000a0079b9 */ /* 0x0005e20008040000 */
[----:B------:R-:W-:Y:S01]  /*01e0*/  UIADD3.X UR7, URZ, UR7, URZ, UP5, !UPT ;  /* 0x000000073f077290 */ /* 0x000fe2000affe43f */
[----:B------:R2:W-:Y:S02]  /*01f0*/  UTMACCTL.PF [UR12] ;  /* 0x000000000c0079b9 */ /* 0x0005e40008040000 */
[----:B------:R2:W-:Y:S02]  /*0200*/  UTMACCTL.PF [UR14] ;  /* 0x000000000e0079b9 */ /* 0x0005e40008040000 */
[----:B------:R2:W-:Y:S04]  /*0210*/  UTMACCTL.PF [UR16] ;  /* 0x00000000100079b9 */ /* 0x0005e80008040000 */
[----:B------:R2:W-:Y:S02]  /*0220*/  UTMACCTL.PF [UR6] ;  /* 0x00000000060079b9 */ /* 0x0005e40008040000 */
[----:B--2---:R-:W-:Y:S01]  /*0230*/  NOP ;  /* 0x0000000000007918 */ /* 0x004fe20000000000 */
.L_x_1:
[----:B------:R-:W-:Y:S05]  /*0240*/  BSYNC B0 ;  /* 0x0000000000007941 */ /* 0x000fea0003800000 */
.L_x_0:
[----:B------:R-:W2:Y:S01]  /*0250*/  SHFL.IDX PT, R4, R0, RZ, 0x1f ;  /* 0x00001fff00047589 */ /* 0x000ea200000e0000 */
[----:B-1----:R-:W-:Y:S01]  /*0260*/  R2UR UR12, R3 ;  /* 0x00000000030c72ca */ /* 0x002fe200000e0000 */
[----:B------:R-:W-:-:S12]  /*0270*/  UISETP.NE.AND UP0, UPT, UR5, 0x1, UPT ;  /* 0x000000010500788c */ /* 0x000fd8000bf05270 */
[----:B------:R-:W-:Y:S02]  /*0280*/  UIADD3 UR37, UR12, -0x1, URZ ;  /* 0xffffffff0c257890 */ /* 0x000fe4000fffe03f */
[----:B------:R-:W-:Y:S02]  /*0290*/  ULOP3.LUT UP2, URZ, UR12, UR5, URZ, 0xfc, !UPT ;  /* 0x000000050c3f7292 */ /* 0x000fe4000f84fc3f */
[----:B------:R-:W-:Y:S02]  /*02a0*/  UISETP.EQ.AND UP1, UPT, UR12, URZ, !UP0 ;  /* 0x0000003f0c00728c */ /* 0x000fe4000c722270 */
[----:B------:R-:W-:Y:S02]  /*02b0*/  UISETP.GE.U32.AND UP3, UPT, UR37, 0x4, UPT ;  /* 0x000000042500788c */ /* 0x000fe4000bf66070 */
[----:B------:R-:W-:Y:S01]  /*02c0*/  USEL UR7, URZ, 0x2, UP2 ;  /* 0x000000023f077887 */ /* 0x000fe20009000000 */
[----:B--2---:R-:W-:Y:S01]  /*02d0*/  ISETP.NE.AND P0, PT, R4, RZ, PT ;  /* 0x000000ff0400720c */ /* 0x004fe20003f05270 */
[----:B------:R-:W-:-:S02]  /*02e0*/  USEL UR4, URZ, 0x1, !UP1 ;  /* 0x000000013f047887 */ /* 0x000fc4000c800000 */
[----:B------:R-:W-:Y:S02]  /*02f0*/  USEL UR7, UR7, 0x1, UP3 ;  /* 0x0000000107077887 */ /* 0x000fe40009800000 */
[----:B------:R-:W-:-:S08]  /*0300*/  USEL UR4, UR4, 0x2, UP3 ;  /* 0x0000000204047887 */ /* 0x000fd00009800000 */
[----:B------:R-:W-:Y:S05]  /*0310*/  @P0 BRA `(.L_x_2) ;  /* 0x0000000000580947 */ /* 0x000fea0003800000 */
[----:B------:R-:W1:Y:S01]  /*0320*/  S2UR UR8, SR_CgaCtaId ;  /* 0x00000000000879c3 */ /* 0x000e620000008800 */
[----:B------:R-:W-:Y:S01]  /*0330*/  UMOV UR6, 0x400 ;  /* 0x0000040000067882 */ /* 0x000fe20000000000 */
[----:B------:R-:W-:Y:S01]  /*0340*/  UMOV UR9, 0x1 ;  /* 0x0000000100097882 */ /* 0x000fe20000000000 */
[----:B------:R-:W-:Y:S01]  /*0350*/  UMOV UR10, 0x80 ;  /* 0x00000080000a7882 */ /* 0x000fe20000000000 */
[----:B------:R-:W-:Y:S01]  /*0360*/  ELECT P0, URZ, PT ;  /* 0x00000000003f782f */ /* 0x000fe20003800000 */
[----:B------:R-:W-:-:S04]  /*0370*/  UIADD3 UR10, -UR10, 0x100000, URZ ;  /* 0x001000000a0a7890 */ /* 0x000fc8000fffe13f */
[----:B------:R-:W-:Y:S02]  /*0380*/  USHF.L.U32 UR11, UR10, 0xb, URZ ;  /* 0x0000000b0a0b7899 */ /* 0x000fe4000800063f */
[----:B------:R-:W-:Y:S02]  /*0390*/  USHF.L.U32 UR10, UR10, 0x1, URZ ;  /* 0x000000010a0a7899 */ /* 0x000fe4000800063f */
[----:B-1----:R-:W-:Y:S02]  /*03a0*/  ULEA UR6, UR8, UR6, 0x18 ;  /* 0x0000000608067291 */ /* 0x002fe4000f8ec03f */
[----:B------:R-:W-:-:S04]  /*03b0*/  UIADD3 UR8, -UR9, 0x100000, URZ ;  /* 0x0010000009087890 */ /* 0x000fc8000fffe13f */
[----:B------:R-:W-:Y:S02]  /*03c0*/  USHF.L.U32 UR9, UR8, 0xb, URZ ;  /* 0x0000000b08097899 */ /* 0x000fe4000800063f */
[----:B------:R-:W-:Y:S01]  /*03d0*/  USHF.L.U32 UR8, UR8, 0x1, URZ ;  /* 0x0000000108087899 */ /* 0x000fe2000800063f */
[----:B------:R-:W1:Y:S11]  /*03e0*/  FENCE.VIEW.ASYNC.S ;  /* 0x00000000000073c6 */ /* 0x000e760000000000 */
[----:B-1----:R1:W2:Y:S01]  /*03f0*/  SYNCS.EXCH.64 URZ, [UR6+0x12840], UR8 ;  /* 0x01284008063f75b2 */ /* 0x0022a20008000100 */
[----:B------:R1:W3:Y:S01]  /*0400*/  SYNCS.EXCH.64 URZ, [UR6+0x12860], UR10 ;  /* 0x0128600a063f75b2 */ /* 0x0002e20008000100 */
[----:B------:R1:W4:Y:S01]  /*0410*/  SYNCS.EXCH.64 URZ, [UR6+0x12848], UR8 ;  /* 0x01284808063f75b2 */ /* 0x0003220008000100 */
[----:B------:R1:W1:Y:S01]  /*0420*/  SYNCS.EXCH.64 URZ, [UR6+0x12868], UR10 ;  /* 0x0128680a063f75b2 */ /* 0x0002620008000100 */
[----:B------:R1:W1:Y:S01]  /*0430*/  SYNCS.EXCH.64 URZ, [UR6+0x12850], UR8 ;  /* 0x01285008063f75b2 */ /* 0x0002620008000100 */
[----:B------:R1:W1:Y:S01]  /*0440*/  SYNCS.EXCH.64 URZ, [UR6+0x12870], UR10 ;  /* 0x0128700a063f75b2 */ /* 0x0002620008000100 */
[----:B------:R1:W1:Y:S01]  /*0450*/  SYNCS.EXCH.64 URZ, [UR6+0x12858], UR8 ;  /* 0x01285808063f75b2 */ /* 0x0002620008000100 */
[----:B------:R1:W1:Y:S01]  /*0460*/  SYNCS.EXCH.64 URZ, [UR6+0x12878], UR10 ;  /* 0x0128780a063f75b2 */ /* 0x0002620008000100 */
[----:B------:R-:W-:Y:S01]  /*0470*/  NOP ;  /* 0x0000000000007918 */ /* 0x000fe20000000000 */
.L_x_2:
[----:B------:R-:W5:Y:S01]  /*0480*/  SHFL.IDX PT, R3, R0, RZ, 0x1f ;  /* 0x00001fff00037589 */ /* 0x000f6200000e0000 */
[----:B------:R-:W-:Y:S01]  /*0490*/  NOP ;  /* 0x0000000000007918 */ /* 0x000fe20000000000 */
[----:B-----5:R-:W-:-:S13]  /*04a0*/  ISETP.NE.AND P0, PT, R3, RZ, PT ;  /* 0x000000ff0300720c */ /* 0x020fda0003f05270 */
[----:B------:R-:W-:Y:S05]  /*04b0*/  @P0 BRA `(.L_x_3) ;  /* 0x0000000000580947 */ /* 0x000fea0003800000 */
[----:B-1----:R-:W1:Y:S01]  /*04c0*/  S2UR UR8, SR_CgaCtaId ;  /* 0x00000000000879c3 */ /* 0x002e620000008800 */
[----:B------:R-:W-:Y:S01]  /*04d0*/  UMOV UR6, 0x400 ;  /* 0x0000040000067882 */ /* 0x000fe20000000000 */
[----:B------:R-:W-:Y:S01]  /*04e0*/  UMOV UR10, 0x1 ;  /* 0x00000001000a7882 */ /* 0x000fe20000000000 */
[----:B------:R-:W-:Y:S01]  /*04f0*/  UMOV UR9, 0x100 ;  /* 0x0000010000097882 */ /* 0x000fe20000000000 */
[----:B------:R-:W-:-:S04]  /*0500*/  UIADD3 UR10, -UR10, 0x100000, URZ ;  /* 0x001000000a0a7890 */ /* 0x000fc8000fffe13f */
[----:B------:R-:W-:Y:S02]  /*0510*/  USHF.L.U32 UR11, UR10, 0xb, URZ ;  /* 0x0000000b0a0b7899 */ /* 0x000fe4000800063f */
[----:B------:R-:W-:Y:S01]  /*0520*/  USHF.L.U32 UR10, UR10, 0x1, URZ ;  /* 0x000000010a0a7899 */ /* 0x000fe2000800063f */
[----:B------:R-:W-:Y:S01]  /*0530*/  ELECT P0, URZ, PT ;  /* 0x00000000003f782f */ /* 0x000fe20003800000 */
[----:B-1----:R-:W-:Y:S02]  /*0540*/  ULEA UR6, UR8, UR6, 0x18 ;  /* 0x0000000608067291 */ /* 0x002fe4000f8ec03f */
[----:B------:R-:W-:-:S04]  /*0550*/  UIADD3 UR8, -UR9, 0x100000, URZ ;  /* 0x0010000009087890 */ /* 0x000fc8000fffe13f */
[----:B------:R-:W-:Y:S02]  /*0560*/  USHF.L.U32 UR9, UR8, 0xb, URZ ;  /* 0x0000000b08097899 */ /* 0x000fe4000800063f */
[----:B------:R-:W-:Y:S01]  /*0570*/  USHF.L.U32 UR8, UR8, 0x1, URZ ;  /* 0x0000000108087899 */ /* 0x000fe2000800063f */
[----:B------:R-:W1:Y:S03]  /*0580*/  FENCE.VIEW.ASYNC.S ;  /* 0x00000000000073c6 */ /* 0x000e660000000000 */
[----:B-1----:R1:W1:Y:S08]  /*0590*/  SYNCS.EXCH.64 URZ, [UR6+0x12800], UR10 ;  /* 0x0128000a063f75b2 */ /* 0x0022700008000100 */
[----:B------:R1:W1:Y:S01]  /*05a0*/  SYNCS.EXCH.64 URZ, [UR6+0x12820], UR8 ;  /* 0x01282008063f75b2 */ /* 0x0002620008000100 */
[----:B------:R1:W1:Y:S01]  /*05b0*/  SYNCS.EXCH.64 URZ, [UR6+0x12808], UR10 ;  /* 0x0128080a063f75b2 */ /* 0x0002620008000100 */
[----:B------:R1:W1:Y:S01]  /*05c0*/  SYNCS.EXCH.64 URZ, [UR6+0x12828], UR8 ;  /* 0x01282808063f75b2 */ /* 0x0002620008000100 */
[----:B------:R1:W1:Y:S01]  /*05d0*/  SYNCS.EXCH.64 URZ, [UR6+0x12810], UR10 ;  /* 0x0128100a063f75b2 */ /* 0x0002620008000100 */
[----:B------:R1:W1:Y:S01]  /*05e0*/  SYNCS.EXCH.64 URZ, [UR6+0x12830], UR8 ;  /* 0x01283008063f75b2 */ /* 0x0002620008000100 */
[----:B------:R1:W1:Y:S01]  /*05f0*/  SYNCS.EXCH.64 URZ, [UR6+0x12818], UR10 ;  /* 0x0128180a063f75b2 */ /* 0x0002620008000100 */
[----:B------:R1:W1:Y:S01]  /*0600*/  SYNCS.EXCH.64 URZ, [UR6+0x12838], UR8 ;  /* 0x01283808063f75b2 */ /* 0x0002620008000100 */
[----:B------:R-:W-:Y:S01]  /*0610*/  NOP ;  /* 0x0000000000007918 */ /* 0x000fe20000000000 */
.L_x_3:
        /* <DEDUP_REMOVED lines=21> */
[----:B------:R-:W-:Y:S01]  /*0770*/  NOP ;  /* 0x0000000000007918 */ /* 0x000fe20000000000 */
.L_x_4:
[----:B------:R-:W5:Y:S01]  /*0780*/  SHFL.IDX PT, R3, R0, RZ, 0x1f ;  /* 0x00001fff00037589 */ /* 0x000f6200000e0000 */
[----:B------:R-:W-:Y:S01]  /*0790*/  ELECT P0, URZ, PT ;  /* 0x00000000003f782f */ /* 0x000fe20003800000 */
[----:B------:R-:W-:Y:S01]  /*07a0*/  NOP ;  /* 0x0000000000007918 */ /* 0x000fe20000000000 */
[----:B-1----:R-:W-:Y:S02]  /*07b0*/  UMOV UR8, 0x80 ;  /* 0x0000008000087882 */ /* 0x002fe40000000000 */
[C---:B-----5:R-:W-:Y:S02]  /*07c0*/  ISETP.NE.OR P0, PT, R3.reuse, RZ, !P0 ;  /* 0x000000ff0300720c */ /* 0x060fe40004705670 */
[----:B------:R-:W-:-:S11]  /*07d0*/  ISETP.NE.AND P2, PT, R3, RZ, PT ;  /* 0x000000ff0300720c */ /* 0x000fd60003f45270 */
[----:B------:R-:W-:Y:S01]  /*07e0*/  VOTEU.ALL UP1, P0 ;  /* 0x00000000003f7886 */ /* 0x000fe20000020000 */
[----:B------:R-:W-:Y:S01]  /*07f0*/  VOTEU.ALL UP2, P0 ;  /* 0x00000000003f7886 */ /* 0x000fe20000040000 */
[----:B------:R-:W-:Y:S01]  /*0800*/  VOTEU.ALL UP3, P0 ;  /* 0x00000000003f7886 */ /* 0x000fe20000060000 */
[----:B------:R-:W-:Y:S02]  /*0810*/  VOTEU.ALL UP4, P0 ;  /* 0x00000000003f7886 */ /* 0x000fe40000080000 */
[----:B------:R-:W1:Y:S01]  /*0820*/  @!UP1 S2UR UR10, SR_CgaCtaId ;  /* 0x00000000000a99c3 */ /* 0x000e620000008800 */
[----:B------:R-:W-:Y:S01]  /*0830*/  @!UP1 UMOV UR6, 0x400 ;  /* 0x0000040000069882 */ /* 0x000fe20000000000 */
[----:B------:R-:W-:-:S04]  /*0840*/  @!UP1 UIADD3 UR8, -UR8, 0x100000, URZ ;  /* 0x0010000008089890 */ /* 0x000fc8000fffe13f */
[----:B------:R-:W-:Y:S02]  /*0850*/  @!UP1 USHF.L.U32 UR9, UR8, 0xb, URZ ;  /* 0x0000000b08099899 */ /* 0x000fe4000800063f */
[----:B------:R-:W-:Y:S02]  /*0860*/  @!UP1 USHF.L.U32 UR8, UR8, 0x1, URZ ;  /* 0x0000000108089899 */ /* 0x000fe4000800063f */
[----:B-1----:R-:W-:Y:S02]  /*0870*/  @!UP1 ULEA UR6, UR10, UR6, 0x18 ;  /* 0x000000060a069291 */ /* 0x002fe4000f8ec03f */
[----:B------:R-:W-:-:S04]  /*0880*/  UISETP.NE.AND UP1, UPT, UR37, URZ, UPT ;  /* 0x0000003f2500728c */ /* 0x000fc8000bf25270 */
[----:B------:R-:W-:-:S03]  /*0890*/  USEL UR10, URZ, 0x1, UP1 ;  /* 0x000000013f0a7887 */ /* 0x000fc60008800000 */
[----:B------:R-:W-:-:S03]  /*08a0*/  VOTEU.ALL UP1, P0 ;  /* 0x00000000003f7886 */ /* 0x000fc60000020000 */
[----:B------:R-:W-:Y:S01]  /*08b0*/  IMAD.U32 R0, RZ, RZ, UR10 ;  /* 0x0000000aff007e24 */ /* 0x000fe2000f8e00ff */
[----:B------:R-:W1:Y:S02]  /*08c0*/  FENCE.VIEW.ASYNC.S ;  /* 0x00000000000073c6 */ /* 0x000e640000000000 */
[----:B-1----:R1:W1:Y:S01]  /*08d0*/  @!UP1 SYNCS.EXCH.64 URZ, [UR6+0x128a0], UR8 ;  /* 0x0128a008063f95b2 */ /* 0x0022620008000100 */
[----:B------:R1:W1:Y:S01]  /*08e0*/  @!UP2 SYNCS.EXCH.64 URZ, [UR6+0x128a8], UR8 ;  /* 0x0128a808063fa5b2 */ /* 0x0002620008000100 */
[----:B------:R1:W1:Y:S01]  /*08f0*/  @!UP3 SYNCS.EXCH.64 URZ, [UR6+0x128b0], UR8 ;  /* 0x0128b008063fb5b2 */ /* 0x0002620008000100 */
[----:B------:R1:W1:Y:S01]  /*0900*/  @!UP4 SYNCS.EXCH.64 URZ, [UR6+0x128b8], UR8 ;  /* 0x0128b808063fc5b2 */ /* 0x0002620008000100 */
[----:B------:R-:W-:Y:S01]  /*0910*/  NOP ;  /* 0x0000000000007918 */ /* 0x000fe20000000000 */
[----:B------:R-:W-:Y:S05]  /*0920*/  @P2 BRA `(.L_x_5) ;  /* 0x0000000000402947 */ /* 0x000fea0003800000 */
[----:B-1----:R-:W1:Y:S01]  /*0930*/  S2UR UR8, SR_CgaCtaId ;  /* 0x00000000000879c3 */ /* 0x002e620000008800 */
        /* <DEDUP_REMOVED lines=12> */
[----:B-1----:R1:W1:Y:S01]  /*0a00*/  SYNCS.EXCH.64 URZ, [UR6+0x128d0], UR8 ;  /* 0x0128d008063f75b2 */ /* 0x0022620008000100 */
[----:B------:R1:W1:Y:S01]  /*0a10*/  SYNCS.EXCH.64 URZ, [UR6+0x128d8], UR10 ;  /* 0x0128d80a063f75b2 */ /* 0x0002620008000100 */
[----:B------:R-:W-:Y:S01]  /*0a20*/  NOP ;  /* 0x0000000000007918 */ /* 0x000fe20000000000 */
.L_x_5:
[----:B------:R-:W-:Y:S01]  /*0a30*/  ISETP.NE.AND P0, PT, RZ, UR12, PT ;  /* 0x0000000cff007c0c */ /* 0x000fe2000bf05270 */
[----:B------:R-:W-:Y:S01]  /*0a40*/  NOP ;  /* 0x0000000000007918 */ /* 0x000fe20000000000 */
[----:B------:R-:W-:Y:S01]  /*0a50*/  MOV R3, UR5 ;  /* 0x0000000500037c02 */ /* 0x000fe20008000f00 */
[----:B-1234-:R-:W-:Y:S03]  /*0a60*/  BAR.SYNC.DEFER_BLOCKING 0x0 ;  /* 0x0000000000007b1d */ /* 0x01efe60000010000 */
[----:B------:R-:W-:-:S07]  /*0a70*/  ISETP.EQ.AND P2, PT, R3, 0x1, P1 ;  /* 0x000000010300780c */ /* 0x000fce0000f42270 */
[----:B------:R-:W-:Y:S06]  /*0a80*/  @!P0 BRA `(.L_x_6) ;  /* 0x00000064007c8947 */ /* 0x000fec0003800000 */
[----:B------:R-:W-:-:S06]  /*0a90*/  UISETP.GT.U32.AND UP0, UPT, UR37, 0x3, UPT ;  /* 0x000000032500788c */ /* 0x000fcc000bf04070 */
[----:B------:R-:W-:-:S13]  /*0aa0*/  PLOP3.LUT P0, PT, PT, PT, UP0, 0x80, 0x0 ;  /* 0x000000000000781c */ /* 0x000fda0003f0f008 */
[----:B------:R-:W-:Y:S05]  /*0ab0*/  @P0 EXIT ;  /* 0x000000000000094d */ /* 0x000fea0003800000 */
.L_x_7:
[----:B------:R-:W-:-:S08]  /*0ac0*/  NOP ;  /* 0x0000000000007918 */ /* 0x000fd00000000000 */
[----:B------:R-:W1:Y:S02]  /*0ad0*/  USETMAXREG.TRY_ALLOC.CTAPOOL UP0, 0xf0 ;  /* 0x000000f0000079c8 */ /* 0x000e640008000600 */
[----:B-1----:R-:W-:-:S13]  /*0ae0*/  PLOP3.LUT P0, PT, PT, PT, UP0, 0x80, 0x0 ;  /* 0x000000000000781c */ /* 0x002fda0003f0f008 */
[----:B------:R-:W-:Y:S05]  /*0af0*/  @!P0 BRA `(.L_x_7) ;  /* 0xfffffffc00f08947 */ /* 0x000fea000383ffff */
[----:B------:R-:W-:Y:S01]  /*0b00*/  UISETP.NE.AND UP0, UPT, UR12, 0x1, UPT ;  /* 0x000000010c00788c */ /* 0x000fe2000bf05270 */
[----:B------:R-:W1:Y:S01]  /*0b10*/  S2UR UR42, SR_CTAID.X ;  /* 0x00000000002a79c3 */ /* 0x000e620000002500 */
[----:B------:R-:W-:Y:S01]  /*0b20*/  UMOV UR6, URZ ;  /* 0x0000003f00067c82 */ /* 0x000fe20008000000 */
[----:B------:R-:W-:-:S03]  /*0b30*/  UMOV UR5, URZ ;  /* 0x0000003f00057c82 */ /* 0x000fc60008000000 */
[----:B------:R-:W-:-:S13]  /*0b40*/  PLOP3.LUT P0, PT, PT, PT, UP0, 0x80, 0x0 ;  /* 0x000000000000781c */ /* 0x000fda0003f0f008 */
[----:B------:R-:W-:Y:S05]  /*0b50*/  @!P0 BRA `(.L_x_8) ;  /* 0x0000000000388947 */ /* 0x000fea0003800000 */
[----:B------:R-:W-:Y:S01]  /*0b60*/  UISETP.NE.AND UP0, UPT, UR12, 0x2, UPT ;  /* 0x000000020c00788c */ /* 0x000fe2000bf05270 */
[----:B------:R-:W-:-:S05]  /*0b70*/  UMOV UR5, 0x2 ;  /* 0x0000000200057882 */ /* 0x000fca0000000000 */
[----:B------:R-:W-:-:S13]  /*0b80*/  PLOP3.LUT P1, PT, PT, PT, UP0, 0x80, 0x0 ;  /* 0x000000000000781c */ /* 0x000fda0003f2f008 */
[----:B------:R-:W-:Y:S05]  /*0b90*/  @!P1 BRA `(.L_x_8) ;  /* 0x0000000000289947 */ /* 0x000fea0003800000 */
[----:B------:R-:W-:-:S06]  /*0ba0*/  UISETP.NE.AND UP0, UPT, UR12, 0x3, UPT ;  /* 0x000000030c00788c */ /* 0x000fcc000bf05270 */
[----:B------:R-:W-:-:S13]  /*0bb0*/  PLOP3.LUT P1, PT, PT, PT, UP0, 0x80, 0x0 ;  /* 0x000000000000781c */ /* 0x000fda0003f2f008 */
[----:B------:R-:W-:Y:S05]  /*0bc0*/  @!P1 BRA `(.L_x_9) ;  /* 0x0000000000149947 */ /* 0x000fea0003800000 */
[----:B------:R-:W-:-:S11]  /*0bd0*/  UISETP.NE.AND UP0, UPT, UR12, 0x4, UPT ;  /* 0x000000040c00788c */ /* 0x000fd6000bf05270 */
[----:B------:R-:W-:Y:S01]  /*0be0*/  @!UP0 UMOV UR6, 0x1 ;  /* 0x0000000100068882 */ /* 0x000fe20000000000 */
[----:B------:R-:W-:Y:S01]  /*0bf0*/  @UP0 UMOV UR5, URZ ;  /* 0x0000003f00050c82 */ /* 0x000fe20008000000 */
[----:B------:R-:W-:Y:S01]  /*0c00*/  @UP0 UMOV UR6, URZ ;  /* 0x0000003f00060c82 */ /* 0x000fe20008000000 */
[----:B------:R-:W-:Y:S05]  /*0c10*/  BRA `(.L_x_8) ;  /* 0x0000000000087947 */ /* 0x000fea0003800000 */
.L_x_9:
[----:B------:R-:W-:Y:S01]  /*0c20*/  UMOV UR6, 0x1 ;  /* 0x0000000100067882 */ /* 0x000fe20000000000 */
[----:B------:R-:W-:-:S05]  /*0c30*/  UMOV UR5, URZ ;  /* 0x0000003f00057c82 */ /* 0x000fca0008000000 */
.L_x_8:
[----:B------:R-:W-:Y:S05]  /*0c40*/  @!P0 BRA `(.L_x_10) ;  /* 0x00000000003c8947 */ /* 0x000fea0003800000 */
[----:B------:R-:W-:-:S06]  /*0c50*/  UISETP.NE.AND UP0, UPT, UR12, 0x2, UPT ;  /* 0x000000020c00788c */ /* 0x000fcc000bf05270 */
[----:B------:R-:W-:-:S13]  /*0c60*/  PLOP3.LUT P0, PT, PT, PT, UP0, 0x80, 0x0 ;  /* 0x000000000000781c */ /* 0x000fda0003f0f008 */
[----:B------:R-:W-:Y:S05]  /*0c70*/  @!P0 BRA `(.L_x_11) ;  /* 0x0000000000288947 */ /* 0x000fea0003800000 */
[----:B------:R-:W-:-:S06]  /*0c80*/  UISETP.NE.AND UP0, UPT, UR12, 0x3, UPT ;  /* 0x000000030c00788c */ /* 0x000fcc000bf05270 */
[----:B------:R-:W-:-:S13]  /*0c90*/  PLOP3.LUT P0, PT, PT, PT, UP0, 0x80, 0x0 ;  /* 0x000000000000781c */ /* 0x000fda0003f0f008 */
[----:B------:R-:W-:Y:S05]  /*0ca0*/  @!P0 BRA `(.L_x_12) ;  /* 0x0000000000148947 */ /* 0x000fea0003800000 */
[----:B------:R-:W-:-:S06]  /*0cb0*/  UISETP.NE.AND UP0, UPT, UR12, 0x4, UPT ;  /* 0x000000040c00788c */ /* 0x000fcc000bf05270 */
[----:B------:R-:W-:-:S13]  /*0cc0*/  PLOP3.LUT P0, PT, PT, PT, UP0, 0x80, 0x0 ;  /* 0x000000000000781c */ /* 0x000fda0003f0f008 */
[----:B------:R-:W-:Y:S05]  /*0cd0*/  @P0 BRA `(.L_x_13) ;  /* 0x00000000001c0947 */ /* 0x000fea0003800000 */
[----:B-1----:R-:W-:Y:S01]  /*0ce0*/  ULEA UR42, UR42, 0x3, 0x1 ;  /* 0x000000032a2a7891 */ /* 0x002fe2000f8e083f */
[----:B------:R-:W-:Y:S11]  /*0cf0*/  BRA `(.L_x_13) ;  /* 0x0000000000147947 */ /* 0x000ff60003800000 */
.L_x_12:
[----:B-1----:R-:W-:Y:S01]  /*0d00*/  ULEA UR42, UR42, 0x2, 0x1 ;  /* 0x000000022a2a7891 */ /* 0x002fe2000f8e083f */
[----:B------:R-:W-:Y:S11]  /*0d10*/  BRA `(.L_x_13) ;  /* 0x00000000000c7947 */ /* 0x000ff60003800000 */
.L_x_11:
[----:B-1----:R-:W-:Y:S01]  /*0d20*/  ULEA UR42, UR42, 0x1, 0x1 ;  /* 0x000000012a2a7891 */ /* 0x002fe2000f8e083f */
[----:B------:R-:W-:Y:S11]  /*0d30*/  BRA `(.L_x_13) ;  /* 0x0000000000047947 */ /* 0x000ff60003800000 */
.L_x_10:
[----:B-1----:R-:W-:-:S12]  /*0d40*/  USHF.L.U32 UR42, UR42, 0x1, URZ ;  /* 0x000000012a2a7899 */ /* 0x002fd8000800063f */
.L_x_13:
[----:B------:R-:W-:-:S04]  /*0d50*/  ULOP3.LUT UR8, UR4, 0x1, URZ, 0xfc, !UPT ;  /* 0x0000000104087892 */ /* 0x000fc8000f8efc3f */
[----:B------:R-:W-:-:S06]  /*0d60*/  UISETP.NE.AND UP0, UPT, UR8, 0x3, UPT ;  /* 0x000000030800788c */ /* 0x000fcc000bf05270 */
[----:B------:R-:W-:-:S13]  /*0d70*/  PLOP3.LUT P0, PT, PT, PT, UP0, 0x80, 0x0 ;  /* 0x000000000000781c */ /* 0x000fda0003f0f008 */
[----:B------:R-:W-:Y:S05]  /*0d80*/  @!P0 BRA `(.L_x_14) ;  /* 0x0000000000048947 */ /* 0x000fea0003800000 */
[----:B-1----:R-:W-:Y:S01]  /*0d90*/  BPT.TRAP 0x1 ;  /* 0x000000040000795c */ /* 0x002fe20000300000 */
.L_x_14:
[----:B------:R-:W2:Y:S01]  /*0da0*/  S2UR UR8, SR_CgaCtaId ;  /* 0x00000000000879c3 */ /* 0x000ea20000008800 */
[----:B------:R-:W-:Y:S01]  /*0db0*/  UMOV UR38, 0x400 ;  /* 0x0000040000267882 */ /* 0x000fe20000000000 */
[----:B------:R-:W-:-:S05]  /*0dc0*/  IMAD.U32 R4, RZ, RZ, UR6 ;  /* 0x00000006ff047e24 */ /* 0x000fca000f8e00ff */
[----:B------:R-:W-:Y:S01]  /*0dd0*/  SHF.L.U32 R4, R4, 0x1f, RZ ;  /* 0x0000001f04047819 */ /* 0x000fe200000006ff */
[----:B--2---:R-:W-:-:S04]  /*0de0*/  ULEA UR38, UR8, UR38, 0x18 ;  /* 0x0000002608267291 */ /* 0x004fc8000f8ec03f */
[----:B------:R-:W-:-:S09]  /*0df0*/  ULEA UR8, UR5, UR38, 0x3 ;  /* 0x0000002605087291 */ /* 0x000fd2000f8e183f */
[----:B------:R-:W2:Y:S02]  /*0e00*/  SYNCS.PHASECHK.TRANS64.TRYWAIT P1, [UR8+0x12840], R4 ;  /* 0x01284004ff0075a7 */ /* 0x000ea40008020148 */
[----:B--2---:R-:W-:Y:S05]  /*0e10*/  @!P1 BRA `(.L_x_15) ;  /* 0x0000008000789947 */ /* 0x004fea0003800000 */
.L_x_123:
[----:B------:R-:W-:Y:S05]  /*0e20*/  @!P0 BRA `(.L_x_16) ;  /* 0x0000000000048947 */ /* 0x000fea0003800000 */
[----:B-1----:R-:W-:Y:S01]  /*0e30*/  BPT.TRAP 0x1 ;  /* 0x000000040000795c */ /* 0x002fe20000300000 */
.L_x_16:
[----:B------:R-:W3:Y:S01]  /*0e40*/  SYNCS.PHASECHK.TRANS64.TRYWAIT P1, [UR8+0x12848], R4 ;  /* 0x01284804ff0075a7 */ /* 0x000ee20008020148 */
[----:B--2---:R-:W-:-:S04]  /*0e50*/  SHF.R.S32.HI R3, RZ, 0x1f, R2 ;  /* 0x0000001fff037819 */ /* 0x004fc80000011402 */
[----:B------:R-:W-:-:S04]  /*0e60*/  LEA.HI R3, R3, R2, RZ, 0x7 ;  /* 0x0000000203037211 */ /* 0x000fc800078f38ff */
[----:B------:R-:W-:-:S04]  /*0e70*/  LOP3.LUT R3, R3, 0xffffff80, RZ, 0xc0, !PT ;  /* 0xffffff8003037812 */ /* 0x000fc800078ec0ff */
[----:B------:R-:W-:Y:S01]  /*0e80*/  IADD3 R3, -R3, R2, RZ ;  /* 0x0000000203037210 */ /* 0x000fe20007ffe1ff */
[----:B------:R-:W2:Y:S01]  /*0e90*/  LDC R7, c[0x0][0x288] ;  /* 0x0000a200ff077b82 */ /* 0x000ea20000000800 */
[----:B---3--:R-:W-:Y:S05]  /*0ea0*/  @!P1 BRA `(.L_x_17) ;  /* 0x00000080006c9947 */ /* 0x008fea0003800000 */
.L_x_124:
[----:B--2---:R-:W-:Y:S01]  /*0eb0*/  ISETP.GE.AND P1, PT, R7, 0x1, PT ;  /* 0x000000010700780c */ /* 0x004fe20003f26270 */
[----:B------:R-:W-:Y:S01]  /*0ec0*/  UMOV UR36, URZ ;  /* 0x0000003f00247c82 */ /* 0x000fe20008000000 */
[----:B------:R-:W-:Y:S01]  /*0ed0*/  IMAD.MOV.U32 R192, RZ, RZ, 0x1 ;  /* 0x00000001ffc07424 */ /* 0x000fe200078e00ff */
[----:B------:R-:W-:Y:S02]  /*0ee0*/  MOV R196, RZ ;  /* 0x000000ff00c47202 */ /* 0x000fe40000000f00 */
[----:B------:R-:W-:Y:S02]  /*0ef0*/  CS2R R160, SRZ ;  /* 0x0000000000a07805 */ /* 0x000fe4000001ff00 */
[----:B------:R-:W-:Y:S02]  /*0f00*/  CS2R R162, SRZ ;  /* 0x0000000000a27805 */ /* 0x000fe4000001ff00 */
[----:B------:R-:W-:Y:S02]  /*0f10*/  CS2R R164, SRZ ;  /* 0x0000000000a47805 */ /* 0x000fe4000001ff00 */
[----:B------:R-:W-:-:S02]  /*0f20*/  CS2R R166, SRZ ;  /* 0x0000000000a67805 */ /* 0x000fc4000001ff00 */
[----:B------:R-:W-:Y:S02]  /*0f30*/  CS2R R152, SRZ ;  /* 0x0000000000987805 */ /* 0x000fe4000001ff00 */
[----:B------:R-:W-:Y:S02]  /*0f40*/  CS2R R154, SRZ ;  /* 0x00000000009a7805 */ /* 0x000fe4000001ff00 */
[----:B------:R-:W-:Y:S02]  /*0f50*/  CS2R R156, SRZ ;  /* 0x00000000009c7805 */ /* 0x000fe4000001ff00 */
[----:B------:R-:W-:Y:S01]  /*0f60*/  CS2R R158, SRZ ;  /* 0x00000000009e7805 */ /* 0x000fe2000001ff00 */
[----:B------:R-:W-:Y:S06]  /*0f70*/  @!P1 BRA `(.L_x_18) ;  /* 0x0000005400149947 */ /* 0x000fec0003800000 */
[----:B------:R-:W-:Y:S01]  /*0f80*/  SHF.R.S32.HI R2, RZ, 0x1f, R3 ;  /* 0x0000001fff027819 */ /* 0x000fe20000011403 */
[----:B-1----:R-:W-:Y:S01]  /*0f90*/  ULOP3.LUT UR9, UR42, 0x1, URZ, 0xc0, !UPT ;  /* 0x000000012a097892 */ /* 0x002fe2000f8ec03f */
[----:B------:R-:W-:Y:S01]  /*0fa0*/  MOV R192, 0x1 ;  /* 0x0000000100c07802 */ /* 0x000fe20000000f00 */
[----:B------:R-:W-:Y:S01]  /*0fb0*/  IMAD.MOV.U32 R196, RZ, RZ, RZ ;  /* 0x000000ffffc47224 */ /* 0x000fe200078e00ff */
[CC--:B---3--:R-:W-:Y:S01]  /*0fc0*/  LEA.HI R4, R2.reuse, R3.reuse, RZ, 0x2 ;  /* 0x0000000302047211 */ /* 0x0c8fe200078f10ff */
[----:B------:R-:W-:Y:S01]  /*0fd0*/  IMAD.MOV.U32 R160, RZ, RZ, RZ ;  /* 0x000000ffffa07224 */ /* 0x000fe200078e00ff */
[----:B------:R-:W-:Y:S01]  /*0fe0*/  LEA.HI R2, R2, R3, RZ, 0x5 ;  /* 0x0000000302027211 */ /* 0x000fe200078f28ff */
[----:B------:R-:W-:Y:S01]  /*0ff0*/  ULOP3.LUT UR10, UR7, 0x2, URZ, 0xfc, !UPT ;  /* 0x00000002070a7892 */ /* 0x000fe2000f8efc3f */
[--C-:B------:R-:W-:Y:S01]  /*1000*/  SHF.R.S32.HI R5, RZ, 0x2, R4.reuse ;  /* 0x00000002ff057819 */ /* 0x100fe20000011404 */
[----:B------:R-:W-:Y:S01]  /*1010*/  UMOV UR6, URZ ;  /* 0x0000003f00067c82 */ /* 0x000fe20008000000 */
[----:B------:R-:W-:Y:S01]  /*1020*/  SHF.R.S32.HI R6, RZ, 0x1f, R4 ;  /* 0x0000001fff067819 */ /* 0x000fe20000011404 */
[----:B------:R-:W-:Y:S01]  /*1030*/  UMOV UR36, URZ ;  /* 0x0000003f00247c82 */ /* 0x000fe20008000000 */
[----:B------:R-:W-:Y:S01]  /*1040*/  LOP3.LUT R4, R4, 0x7ffffffc, RZ, 0xc0, !PT ;  /* 0x7ffffffc04047812 */ /* 0x000fe200078ec0ff */
[----:B------:R-:W-:Y:S01]  /*1050*/  UMOV UR24, URZ ;  /* 0x0000003f00187c82 */ /* 0x000fe20008000000 */
[----:B------:R-:W-:Y:S01]  /*1060*/  LEA.HI R6, R6, R5, RZ, 0x3 ;  /* 0x0000000506067211 */ /* 0x000fe200078f18ff */
[----:B------:R-:W-:Y:S01]  /*1070*/  ULDC.64 UR26, c[0x0][0x208] ;  /* 0x00008200001a7ab9 */ /* 0x000fe20000000a00 */
[----:B------:R-:W-:Y:S01]  /*1080*/  SHF.R.S32.HI R2, RZ, 0x5, R2 ;  /* 0x00000005ff027819 */ /* 0x000fe20000011402 */
[----:B------:R-:W-:Y:S01]  /*1090*/  IMAD.IADD R4, R3, 0x1, -R4 ;  /* 0x0000000103047824 */ /* 0x000fe200078e0a04 */
[----:B------:R-:W-:Y:S01]  /*10a0*/  LOP3.LUT R6, R6, 0xfffffff8, RZ, 0xc0, !PT ;  /* 0xfffffff806067812 */ /* 0x000fe200078ec0ff */
[----:B------:R-:W-:Y:S01]  /*10b0*/  ULDC UR11, c[0x0][0xa04] ;  /* 0x00028100000b7ab9 */ /* 0x000fe20000000800 */
[----:B------:R-:W-:Y:S01]  /*10c0*/  MOV R198, RZ ;  /* 0x000000ff00c67202 */ /* 0x000fe20000000f00 */
[----:B------:R-:W-:Y:S01]  /*10d0*/  ULDC UR12, c[0x0][0xa00] ;  /* 0x00028000000c7ab9 */ /* 0x000fe20000000800 */
[----:B------:R-:W-:Y:S01]  /*10e0*/  SHF.L.U32 R193, R4, 0x1, RZ ;  /* 0x0000000104c17819 */ /* 0x000fe200000006ff */
[----:B------:R-:W-:-:S02]  /*10f0*/  IMAD.IADD R6, R5, 0x1, -R6 ;  /* 0x0000000105067824 */ /* 0x000fc400078e0a06 */
[----:B------:R-:W-:Y:S01]  /*1100*/  VIADD R4, R7, 0x7f ;  /* 0x0000007f07047836 */ /* 0x000fe20000000000 */
[----:B------:R-:W-:-:S04]  /*1110*/  LEA R3, R2, R193, 0xb ;  /* 0x000000c102037211 */ /* 0x000fc800078e58ff */
[----:B------:R-:W-:Y:S01]  /*1120*/  LEA R5, R6, R3, 0x3 ;  /* 0x0000000306057211 */ /* 0x000fe200078e18ff */
[----:B------:R-:W-:Y:S01]  /*1130*/  IMAD R7, R2, -0x700, R3 ;  /* 0xfffff90002077824 */ /* 0x000fe200078e0203 */
[----:B------:R-:W-:Y:S01]  /*1140*/  SHF.R.S32.HI R3, RZ, 0x1f, R4 ;  /* 0x0000001fff037819 */ /* 0x000fe20000011404 */
[----:B------:R-:W-:Y:S01]  /*1150*/  IMAD.U32 R2, RZ, RZ, UR9 ;  /* 0x00000009ff027e24 */ /* 0x000fe2000f8e00ff */
[----:B------:R-:W-:Y:S02]  /*1160*/  LEA R5, R5, UR38, 0x1 ;  /* 0x0000002605057c11 */ /* 0x000fe4000f8e08ff */
[----:B------:R-:W-:Y:S02]  /*1170*/  LEA.HI R3, R3, R4, RZ, 0x7 ;  /* 0x0000000403037211 */ /* 0x000fe400078f38ff */
[----:B------:R-:W-:Y:S01]  /*1180*/  LEA R194, R6, R7, 0x4 ;  /* 0x0000000706c27211 */ /* 0x000fe200078e20ff */
[----:B------:R-:W-:Y:S01]  /*1190*/  IMAD R195, R2, 0x4000, R5 ;  /* 0x0000400002c37824 */ /* 0x000fe200078e0205 */
[----:B------:R-:W-:-:S07]  /*11a0*/  SHF.R.S32.HI R197, RZ, 0x7, R3 ;  /* 0x00000007ffc57819 */ /* 0x000fce0000011403 */
.L_x_40:
[----:B------:R-:W-:Y:S05]  /*11b0*/  @!P0 BRA `(.L_x_19) ;  /* 0x0000000000048947 */ /* 0x000fea0003800000 */
[----:B------:R-:W-:Y:S01]  /*11c0*/  BPT.TRAP 0x1 ;  /* 0x000000040000795c */ /* 0x000fe20000300000 */
.L_x_19:
[----:B------:R-:W-:Y:S01]  /*11d0*/  ULEA UR13, UR24, UR38, 0x3 ;  /* 0x00000026180d7291 */ /* 0x000fe2000f8e183f */
[----:B------:R-:W-:-:S08]  /*11e0*/  SHF.L.U32 R2, R198, 0x1f, RZ ;  /* 0x0000001fc6027819 */ /* 0x000fd000000006ff */
[----:B------:R-:W1:Y:S02]  /*11f0*/  SYNCS.PHASECHK.TRANS64.TRYWAIT P1, [UR13+0x12800], R2 ;  /* 0x01280002ff0075a7 */ /* 0x000e64000802014d */
[----:B-1----:R-:W-:Y:S05]  /*1200*/  @!P1 BRA `(.L_x_20) ;  /* 0x0000007c00ac9947 */ /* 0x002fea0003800000 */
.L_x_125:
[----:B------:R-:W-:Y:S01]  /*1210*/  UIADD3 UR13, UR38, 0xa000, URZ ;  /* 0x0000a000260d7890 */ /* 0x000fe2000fffe03f */
[----:B------:R-:W-:Y:S01]  /*1220*/  WARPGROUP.ARRIVE ;  /* 0x00000000000079c5 */ /* 0x000fe20000000000 */
[----:B------:R-:W-:Y:S02]  /*1230*/  USHF.R.U32.HI UR22, URZ, 0x4, UR38 ;  /* 0x000000043f167899 */ /* 0x000fe40008011626 */
[----:B------:R-:W-:Y:S02]  /*1240*/  USHF.R.U32.HI UR13, URZ, 0x4, UR13 ;  /* 0x000000043f0d7899 */ /* 0x000fe4000801160d */
[----:B------:R-:W-:Y:S02]  /*1250*/  ULOP3.LUT UR22, UR22, 0x3fff, URZ, 0xc0, !UPT ;  /* 0x00003fff16167892 */ /* 0x000fe4000f8ec03f */
[----:B------:R-:W-:Y:S02]  /*1260*/  ULOP3.LUT UR23, UR13, 0x3fff, URZ, 0xc0, !UPT ;  /* 0x00003fff0d177892 */ /* 0x000fe4000f8ec03f */
[----:B------:R-:W-:-:S02]  /*1270*/  ULOP3.LUT UR13, UR22, 0x10000, URZ, 0xfc, !UPT ;  /* 0x00010000160d7892 */ /* 0x000fc4000f8efc3f */
[----:B------:R-:W-:Y:S02]  /*1280*/  ULOP3.LUT UR14, UR23, 0x10000, URZ, 0xfc, !UPT ;  /* 0x00010000170e7892 */ /* 0x000fe4000f8efc3f */
[----:B------:R-:W-:Y:S02]  /*1290*/  ULEA UR16, UR5, UR13, 0x7 ;  /* 0x0000000d05107291 */ /* 0x000fe4000f8e383f */
[----:B------:R-:W-:Y:S01]  /*12a0*/  ULEA UR18, UR24, UR14, 0x8 ;  /* 0x0000000e18127291 */ /* 0x000fe2000f8e403f */
[----:B------:R-:W-:Y:S01]  /*12b0*/  UMOV UR17, 0xc0000010 ;  /* 0xc000001000117882 */ /* 0x000fe20000000000 */
[----:B------:R-:W-:Y:S01]  /*12c0*/  UMOV UR19, 0xc0000010 ;  /* 0xc000001000137882 */ /* 0x000fe20000000000 */
[----:B------:R-:W-:-:S04]  /*12d0*/  UIADD3 UR13, UR24, 0x1, URZ ;  /* 0x00000001180d7890 */ /* 0x000fc8000fffe03f */
[----:B------:R-:W-:Y:S02]  /*12e0*/  UISETP.NE.AND UP0, UPT, UR13, 0x4, UPT ;  /* 0x000000040d00788c */ /* 0x000fe4000bf05270 */
[----:B------:R-:W-:Y:S02]  /*12f0*/  HGMMA.64x128x16.F32 R88, gdesc[UR16], RZ, !UPT, gsb0 ;  /* 0x01e00000105879f0 */ /* 0x000fe4000c0008ff */
[----:B------:R-:W-:Y:S02]  /*1300*/  USEL UR15, URZ, 0x1, UP0 ;  /* 0x000000013f0f7887 */ /* 0x000fe40008000000 */
[----:B------:R-:W-:-:S04]  /*1310*/  USEL UR13, UR13, URZ, UP0 ;  /* 0x0000003f0d0d7287 */ /* 0x000fc80008000000 */
[----:B------:R-:W-:Y:S01]  /*1320*/  LOP3.LUT R198, R198, UR15, RZ, 0x3c, !PT ;  /* 0x0000000fc6c67c12 */ /* 0x000fe2000f8e3cff */
[----:B------:R-:W-:Y:S02]  /*1330*/  WARPGROUP.DEPBAR.LE gsb0, 0x0 ;  /* 0x00008000000079c5 */ /* 0x000fe40000010000 */
[----:B------:R-:W-:Y:S05]  /*1340*/  @!P0 BRA `(.L_x_21) ;  /* 0x0000000000048947 */ /* 0x000fea0003800000 */
[----:B------:R-:W-:Y:S01]  /*1350*/  BPT.TRAP 0x1 ;  /* 0x000000040000795c */ /* 0x000fe20000300000 */
.L_x_21:
[----:B------:R-:W-:Y:S01]  /*1360*/  ULEA UR15, UR13, UR38, 0x3 ;  /* 0x000000260d0f7291 */ /* 0x000fe2000f8e183f */
[----:B------:R-:W-:Y:S01]  /*1370*/  SHF.L.U32 R6, R198, 0x1f, RZ ;  /* 0x0000001fc6067819 */ /* 0x000fe200000006ff */
[----:B-1----:R-:W1:Y:S01]  /*1380*/  MUFU.RCP64H R3, 2.3591403961181640625 ;  /* 0x4002df8500037908 */ /* 0x002e620000001800 */
[----:B------:R-:W-:Y:S01]  /*1390*/  MOV R4, 0x458a2bb4 ;  /* 0x458a2bb400047802 */ /* 0x000fe20000000f00 */
[----:B------:R-:W-:Y:S01]  /*13a0*/  IMAD.MOV.U32 R5, RZ, RZ, 0x4002df85 ;  /* 0x4002df85ff057424 */ /* 0x000fe200078e00ff */
[----:B------:R-:W-:-:S04]  /*13b0*/  MOV R2, RZ ;  /* 0x000000ff00027202 */ /* 0x000fc80000000f00 */
[----:B------:R-:W2:Y:S02]  /*13c0*/  SYNCS.PHASECHK.TRANS64.TRYWAIT P1, [UR15+0x12800], R6 ;  /* 0x01280006ff0075a7 */ /* 0x000ea4000802014f */
[----:B-1----:R-:W-:-:S08]  /*13d0*/  DFMA R4, R2, -R4, 1 ;  /* 0x3ff000000204742b */ /* 0x002fd00000000804 */
[----:B------:R-:W-:-:S08]  /*13e0*/  DFMA R4, R4, R4, R4 ;  /* 0x000000040404722b */ /* 0x000fd00000000004 */
[----:B------:R-:W-:Y:S01]  /*13f0*/  DFMA R4, R2, R4, R2 ;  /* 0x000000040204722b */ /* 0x000fe20000000002 */
[----:B--2---:R-:W-:Y:S10]  /*1400*/  @!P1 BRA `(.L_x_22) ;  /* 0x0000007c00449947 */ /* 0x004ff40003800000 */
.L_x_126:
[----:B------:R-:W-:Y:S01]  /*1410*/  UMOV UR18, 0x2c515da4 ;  /* 0x2c515da400127882 */ /* 0x000fe20000000000 */
[----:B------:R-:W-:Y:S01]  /*1420*/  UMOV UR19, 0x3fd6fc2a ;  /* 0x3fd6fc2a00137882 */ /* 0x000fe20000000000 */
[----:B------:R-:W-:Y:S01]  /*1430*/  IMAD.MOV.U32 R8, RZ, RZ, -0x748574fc ;  /* 0x8b7a8b04ff087424 */ /* 0x000fe200078e00ff */
[C---:B-1----:R-:W-:Y:S01]  /*1440*/  DMUL R2, R4.reuse, UR18 ;  /* 0x0000001204027c28 */ /* 0x042fe20008000000 */
[----:B------:R-:W-:Y:S01]  /*1450*/  MOV R9, 0x3ed0ee25 ;  /* 0x3ed0ee2500097802 */ /* 0x000fe20000000f00 */
[----:B------:R-:W-:Y:S01]  /*1460*/  UMOV UR20, 0x3ae80f1e ;  /* 0x3ae80f1e00147882 */ /* 0x000fe20000000000 */
[----:B------:R-:W-:Y:S01]  /*1470*/  UMOV UR21, 0x3eb1380b ;  /* 0x3eb1380b00157882 */ /* 0x000fe20000000000 */
[----:B------:R-:W-:Y:S01]  /*1480*/  IMAD.MOV.U32 R14, RZ, RZ, -0x105c611 ;  /* 0xfefa39efff0e7424 */ /* 0x000fe200078e00ff */
[----:B------:R-:W-:Y:S01]  /*1490*/  MOV R15, 0x3fe62e42 ;  /* 0x3fe62e42000f7802 */ /* 0x000fe20000000f00 */
[----:B------:R-:W-:Y:S01]  /*14a0*/  STL.128 [R1+0x10], RZ ;  /* 0x000010ff01007387 */ /* 0x000fe20000100c00 */
[----:B------:R-:W-:Y:S01]  /*14b0*/  UIADD3 UR16, UR16, 0x80, URZ ;  /* 0x0000008010107890 */ /* 0x000fe2000fffe03f */
[----:B------:R-:W-:Y:S01]  /*14c0*/  DFMA R2, R4, UR18, R2 ;  /* 0x0000001204027c2b */ /* 0x000fe20008000002 */
[----:B------:R-:W-:Y:S01]  /*14d0*/  UMOV UR17, 0xc0000010 ;  /* 0xc000001000117882 */ /* 0x000fe20000000000 */
[----:B------:R-:W-:Y:S04]  /*14e0*/  STL.128 [R1+0x30], RZ ;  /* 0x000030ff01007387 */ /* 0x000fe80000100c00 */
[----:B------:R-:W-:Y:S02]  /*14f0*/  STL.128 [R1], RZ ;  /* 0x000000ff01007387 */ /* 0x000fe40000100c00 */
[----:B------:R-:W-:-:S02]  /*1500*/  DMUL R6, R2, R2 ;  /* 0x0000000202067228 */ /* 0x000fc40000000000 */
[----:B------:R-:W-:Y:S01]  /*1510*/  DADD R10, -R2, UR18 ;  /* 0x00000012020a7e29 */ /* 0x000fe20008000100 */
[----:B------:R-:W-:Y:S01]  /*1520*/  STL.128 [R1+0x20], RZ ;  /* 0x000020ff01007387 */ /* 0x000fe20000100c00 */
[----:B------:R-:W-:-:S03]  /*1530*/  DFMA R12, R14, 1, R2 ;  /* 0x3ff000000e0c782b */ /* 0x000fc60000000002 */
[----:B------:R-:W-:Y:S01]  /*1540*/  STL.128 [R1+0x40], RZ ;  /* 0x000040ff01007387 */ /* 0x000fe20000100c00 */
[----:B------:R-:W-:Y:S01]  /*1550*/  DFMA R8, R6, UR20, R8 ;  /* 0x0000001406087c2b */ /* 0x000fe20008000008 */
[----:B------:R-:W-:Y:S01]  /*1560*/  UMOV UR20, 0x9f02676f ;  /* 0x9f02676f00147882 */ /* 0x000fe20000000000 */
[----:B------:R-:W-:Y:S01]  /*1570*/  UMOV UR21, 0x3ef3b266 ;  /* 0x3ef3b26600157882 */ /* 0x000fe20000000000 */
[----:B------:R-:W-:Y:S01]  /*1580*/  DADD R10, R10, R10 ;  /* 0x000000000a0a7229 */ /* 0x000fe2000000000a */
[----:B------:R-:W-:Y:S01]  /*1590*/  STL.128 [R1+0x50], RZ ;  /* 0x000050ff01007387 */ /* 0x000fe20000100c00 */
[----:B------:R-:W-:-:S03]  /*15a0*/  DFMA R14, R14, -1, R12 ;  /* 0xbff000000e0e782b */ /* 0x000fc6000000000c */
[----:B------:R-:W-:Y:S01]  /*15b0*/  DFMA R8, R6, R8, UR20 ;  /* 0x0000001406087e2b */ /* 0x000fe20008000008 */
[----:B------:R-:W-:Y:S01]  /*15c0*/  UMOV UR20, 0xa9ab0956 ;  /* 0xa9ab095600147882 */ /* 0x000fe20000000000 */
[----:B------:R-:W-:Y:S01]  /*15d0*/  UMOV UR21, 0x3f1745cb ;  /* 0x3f1745cb00157882 */ /* 0x000fe20000000000 */
[C---:B------:R-:W-:Y:S01]  /*15e0*/  DFMA R10, -R2.reuse, UR18, R10 ;  /* 0x00000012020a7c2b */ /* 0x040fe2000800010a */
[----:B------:R-:W-:Y:S01]  /*15f0*/  UMOV UR18, 0xffda0d24 ;  /* 0xffda0d2400127882 */ /* 0x000fe20000000000 */
[----:B------:R-:W-:Y:S01]  /*1600*/  DADD R14, -R2, R14 ;  /* 0x00000000020e7229 */ /* 0x000fe2000000010e */
[----:B------:R-:W-:Y:S01]  /*1610*/  UMOV UR19, 0x3c7777d0 ;  /* 0x3c7777d000137882 */ /* 0x000fe20000000000 */
[----:B------:R-:W-:Y:S01]  /*1620*/  STL.128 [R1+0x60], RZ ;  /* 0x000060ff01007387 */ /* 0x000fe20000100c00 */
[----:B------:R-:W-:Y:S01]  /*1630*/  DFMA R8, R6, R8, UR20 ;  /* 0x0000001406087e2b */ /* 0x000fe20008000008 */
[----:B------:R-:W-:Y:S01]  /*1640*/  UMOV UR20, 0x2d1b5154 ;  /* 0x2d1b515400147882 */ /* 0x000fe20000000000 */
[----:B------:R-:W-:Y:S01]  /*1650*/  UMOV UR21, 0x3f3c71c7 ;  /* 0x3f3c71c700157882 */ /* 0x000fe20000000000 */
[----:B------:R-:W-:Y:S01]  /*1660*/  DMUL R10, R4, R10 ;  /* 0x0000000a040a7228 */ /* 0x000fe20000000000 */
[----:B------:R-:W-:Y:S01]  /*1670*/  STL.128 [R1+0xa0], RZ ;  /* 0x0000a0ff01007387 */ /* 0x000fe20000100c00 */
[----:B------:R-:W-:-:S03]  /*1680*/  IMAD.U32 R4, RZ, RZ, UR24 ;  /* 0x00000018ff047e24 */ /* 0x000fc6000f8e00ff */
[C---:B------:R-:W-:Y:S01]  /*1690*/  DFMA R8, R6.reuse, R8, UR20 ;  /* 0x0000001406087e2b */ /* 0x040fe20008000008 */
[----:B------:R-:W-:Y:S01]  /*16a0*/  UMOV UR20, 0x923be72d ;  /* 0x923be72d00147882 */ /* 0x000fe20000000000 */
[----:B------:R-:W-:Y:S01]  /*16b0*/  UMOV UR21, 0x3f624924 ;  /* 0x3f62492400157882 */ /* 0x000fe20000000000 */
[----:B------:R-:W-:Y:S01]  /*16c0*/  LEA R4, R4, R193, 0x7 ;  /* 0x000000c104047211 */ /* 0x000fe200078e38ff */
[----:B------:R-:W-:Y:S03]  /*16d0*/  STL.128 [R1+0x90], RZ ;  /* 0x000090ff01007387 */ /* 0x000fe60000100c00 */
[----:B------:R-:W-:Y:S01]  /*16e0*/  LEA R30, R4, UR38, 0x2 ;  /* 0x00000026041e7c11 */ /* 0x000fe2000f8e10ff */
[C---:B------:R-:W-:Y:S01]  /*16f0*/  DFMA R8, R6.reuse, R8, UR20 ;  /* 0x0000001406087e2b */ /* 0x040fe20008000008 */
[----:B------:R-:W-:Y:S01]  /*1700*/  UMOV UR20, 0x9999a3c4 ;  /* 0x9999a3c400147882 */ /* 0x000fe20000000000 */
[----:B------:R-:W-:Y:S01]  /*1710*/  UMOV UR21, 0x3f899999 ;  /* 0x3f89999900157882 */ /* 0x000fe20000000000 */
[----:B------:R-:W-:Y:S04]  /*1720*/  STL.128 [R1+0xb0], RZ ;  /* 0x0000b0ff01007387 */ /* 0x000fe80000100c00 */
[----:B------:R-:W-:Y:S01]  /*1730*/  LDS.64 R16, [R30+0x12060] ;  /* 0x012060001e107984 */ /* 0x000fe20000000a00 */
[C---:B------:R-:W-:Y:S01]  /*1740*/  DFMA R8, R6.reuse, R8, UR20 ;  /* 0x0000001406087e2b */ /* 0x040fe20008000008 */
[----:B------:R-:W-:Y:S01]  /*1750*/  UMOV UR20, 0x55555554 ;  /* 0x5555555400147882 */ /* 0x000fe20000000000 */
[----:B------:R-:W-:Y:S01]  /*1760*/  UMOV UR21, 0x3fb55555 ;  /* 0x3fb5555500157882 */ /* 0x000fe20000000000 */
[----:B------:R-:W-:Y:S04]  /*1770*/  LDS.64 R36, [R30+0x120a0] ;  /* 0x0120a0001e247984 */ /* 0x000fe80000000a00 */
[----:B------:R-:W-:Y:S01]  /*1780*/  LDS.64 R4, [R30+0x12000] ;  /* 0x012000001e047984 */ /* 0x000fe20000000a00 */
[----:B------:R-:W-:Y:S01]  /*1790*/  DFMA R8, R6, R8, UR20 ;  /* 0x0000001406087e2b */ /* 0x000fe20008000008 */
[----:B------:R-:W-:-:S02]  /*17a0*/  UIADD3 UR20, UR38, 0x128a0, URZ ;  /* 0x000128a026147890 */ /* 0x000fc4000fffe03f */
[----:B------:R-:W-:Y:S04]  /*17b0*/  LDS.64 R22, [R30+0x12080] ;  /* 0x012080001e167984 */ /* 0x000fe80000000a00 */
[----:B------:R-:W-:Y:S01]  /*17c0*/  LDS.64 R40, [R30+0x120c0] ;  /* 0x0120c0001e287984 */ /* 0x000fe20000000a00 */
[----:B------:R-:W-:-:S03]  /*17d0*/  DMUL R8, R6, R8 ;  /* 0x0000000806087228 */ /* 0x000fc60000000000 */
[----:B------:R-:W-:Y:S04]  /*17e0*/  LDS.64 R26, [R30+0x12140] ;  /* 0x012140001e1a7984 */ /* 0x000fe80000000a00 */
[----:B------:R-:W-:Y:S01]  /*17f0*/  LDS.64 R24, [R30+0x12120] ;  /* 0x012120001e187984 */ /* 0x000fe20000000a00 */
[----:B------:R-:W-:Y:S01]  /*1800*/  DFMA R8, R2, R8, R10 ;  /* 0x000000080208722b */ /* 0x000fe2000000000a */
[----:B------:R-:W-:Y:S01]  /*1810*/  MOV R2, 0x3b39803f ;  /* 0x3b39803f00027802 */ /* 0x000fe20000000f00 */
[----:B------:R-:W-:Y:S01]  /*1820*/  IMAD.MOV.U32 R3, RZ, RZ, 0x3c7abc9e ;  /* 0x3c7abc9eff037424 */ /* 0x000fe200078e00ff */
[----:B------:R-:W1:Y:S05]  /*1830*/  LDS.64 R10, [R30+0x12020] ;  /* 0x012020001e0a7984 */ /* 0x000e6a0000000a00 */
[----:B------:R-:W-:Y:S01]  /*1840*/  DADD R8, R8, -R14 ;  /* 0x0000000008087229 */ /* 0x000fe2000000080e */
[----:B------:R-:W-:Y:S04]  /*1850*/  LDS.64 R28, [R30+0x12160] ;  /* 0x012160001e1c7984 */ /* 0x000fe80000000a00 */
[----:B------:R-:W-:Y:S03]  /*1860*/  LDS.64 R32, [R30+0x12180] ;  /* 0x012180001e207984 */ /* 0x000fe60000000a00 */
[----:B------:R-:W-:Y:S01]  /*1870*/  DFMA R8, R2, 1, R8 ;  /* 0x3ff000000208782b */ /* 0x000fe20000000008 */
[----:B------:R-:W-:Y:S04]  /*1880*/  LDS.64 R34, [R30+0x121a0] ;  /* 0x0121a0001e227984 */ /* 0x000fe80000000a00 */
[----:B------:R-:W-:Y:S03]  /*1890*/  LDS.64 R20, [R30+0x12100] ;  /* 0x012100001e147984 */ /* 0x000fe60000000a00 */
[----:B------:R-:W-:Y:S01]  /*18a0*/  DADD R8, R12, R8 ;  /* 0x000000000c087229 */ /* 0x000fe20000000008 */
[----:B------:R-:W-:Y:S04]  /*18b0*/  STL.128 [R1+0xc0], RZ ;  /* 0x0000c0ff01007387 */ /* 0x000fe80000100c00 */
[----:B------:R-:W2:Y:S03]  /*18c0*/  LDS.64 R12, [R30+0x12040] ;  /* 0x012040001e0c7984 */ /* 0x000ea60000000a00 */
[C---:B------:R-:W-:Y:S01]  /*18d0*/  DMUL R2, R8.reuse, UR18 ;  /* 0x0000001208027c28 */ /* 0x040fe20008000000 */
[----:B------:R-:W-:Y:S01]  /*18e0*/  UMOV UR18, 0x652b82fe ;  /* 0x652b82fe00127882 */ /* 0x000fe20000000000 */
[----:B------:R-:W-:Y:S01]  /*18f0*/  UMOV UR19, 0x3ff71547 ;  /* 0x3ff7154700137882 */ /* 0x000fe20000000000 */
[----:B------:R-:W-:Y:S04]  /*1900*/  STL.128 [R1+0x70], RZ ;  /* 0x000070ff01007387 */ /* 0x000fe80000100c00 */
[----:B------:R-:W-:Y:S01]  /*1910*/  STL.128 [R1+0x80], RZ ;  /* 0x000080ff01007387 */ /* 0x000fe20000100c00 */
[----:B------:R-:W-:Y:S01]  /*1920*/  DFMA R2, R8, UR18, R2 ;  /* 0x0000001208027c2b */ /* 0x000fe20008000002 */
[----:B------:R-:W-:Y:S01]  /*1930*/  ULEA UR18, UR13, UR14, 0x8 ;  /* 0x0000000e0d127291 */ /* 0x000fe2000f8e403f */
[----:B------:R-:W-:Y:S01]  /*1940*/  UMOV UR19, 0xc0000010 ;  /* 0xc000001000137882 */ /* 0x000fe20000000000 */
[----:B------:R-:W-:Y:S01]  /*1950*/  ULEA UR14, UR36, UR37, 0x1 ;  /* 0x00000025240e7291 */ /* 0x000fe2000f8e083f */
[----:B------:R-:W-:Y:S02]  /*1960*/  STL.128 [R1+0xd0], RZ ;  /* 0x0000d0ff01007387 */ /* 0x000fe40000100c00 */
[----:B------:R3:W1:Y:S01]  /*1970*/  F2F.F32.F64 R38, R2 ;  /* 0x0000000200267310 */ /* 0x0006620000301000 */
[----:B------:R-:W-:Y:S01]  /*1980*/  ULEA UR14, UR14, UR20, 0x3 ;  /* 0x000000140e0e7291 */ /* 0x000fe2000f8e183f */
[----:B------:R-:W-:Y:S04]  /*1990*/  STL.128 [R1+0xe0], RZ ;  /* 0x0000e0ff01007387 */ /* 0x000fe80000100c00 */
[----:B------:R-:W-:Y:S04]  /*19a0*/  STL.128 [R1+0xf0], RZ ;  /* 0x0000f0ff01007387 */ /* 0x000fe80000100c00 */
[----:B---3--:R-:W3:Y:S01]  /*19b0*/  LDS.64 R2, [R30+0x120e0] ;  /* 0x0120e0001e027984 */ /* 0x008ee20000000a00 */
[C---:B-1----:R-:W-:Y:S01]  /*19c0*/  FMUL R9, R38.reuse, R11 ;  /* 0x0000000b26097220 */ /* 0x042fe20000400000 */
[C---:B------:R-:W-:Y:S01]  /*19d0*/  FMUL R17, R38.reuse, R17 ;  /* 0x0000001126117220 */ /* 0x040fe20000400000 */
[C---:B------:R-:W-:Y:S01]  /*19e0*/  FMUL R8, R38.reuse, R10 ;  /* 0x0000000a26087220 */ /* 0x040fe20000400000 */
[C---:B------:R-:W-:Y:S01]  /*19f0*/  FMUL R16, R38.reuse, R16 ;  /* 0x0000001026107220 */ /* 0x040fe20000400000 */
[----:B------:R-:W-:Y:S01]  /*1a00*/  FMUL R5, R38, R5 ;  /* 0x0000000526057220 */ /* 0x000fe20000400000 */
[----:B------:R-:W-:Y:S01]  /*1a10*/  MOV R11, R9 ;  /* 0x00000009000b7202 */ /* 0x000fe20000000f00 */
[----:B------:R-:W-:Y:S01]  /*1a20*/  IMAD.MOV.U32 R10, RZ, RZ, R8 ;  /* 0x000000ffff0a7224 */ /* 0x000fe200078e0008 */
[----:B------:R-:W-:Y:S01]  /*1a30*/  MOV R19, R17 ;  /* 0x0000001100137202 */ /* 0x000fe20000000f00 */
[----:B------:R-:W-:-:S02]  /*1a40*/  IMAD.MOV.U32 R18, RZ, RZ, R16 ;  /* 0x000000ffff127224 */ /* 0x000fc400078e0010 */
[C---:B------:R-:W-:Y:S01]  /*1a50*/  FMUL R4, R38.reuse, R4 ;  /* 0x0000000426047220 */ /* 0x040fe20000400000 */
[----:B------:R-:W-:Y:S01]  /*1a60*/  MOV R7, R5 ;  /* 0x0000000500077202 */ /* 0x000fe20000000f00 */
[----:B------:R1:W-:Y:S01]  /*1a70*/  STL.128 [R1+0x10], R8 ;  /* 0x0000100801007387 */ /* 0x0003e20000100c00 */
[C---:B--2---:R-:W-:Y:S01]  /*1a80*/  FMUL R13, R38.reuse, R13 ;  /* 0x0000000d260d7220 */ /* 0x044fe20000400000 */
[----:B------:R-:W-:Y:S02]  /*1a90*/  IMAD.MOV.U32 R6, RZ, RZ, R4 ;  /* 0x000000ffff067224 */ /* 0x000fe400078e0004 */
[C---:B------:R-:W-:Y:S01]  /*1aa0*/  FMUL R12, R38.reuse, R12 ;  /* 0x0000000c260c7220 */ /* 0x040fe20000400000 */
[----:B------:R-:W-:Y:S01]  /*1ab0*/  STL.128 [R1+0x30], R16 ;  /* 0x0000301001007387 */ /* 0x000fe20000100c00 */
[C---:B------:R-:W-:Y:S01]  /*1ac0*/  FMUL R25, R38.reuse, R25 ;  /* 0x0000001926197220 */ /* 0x040fe20000400000 */
[----:B------:R-:W-:Y:S01]  /*1ad0*/  MOV R15, R13 ;  /* 0x0000000d000f7202 */ /* 0x000fe20000000f00 */
[----:B------:R-:W-:Y:S01]  /*1ae0*/  IMAD.MOV.U32 R14, RZ, RZ, R12 ;  /* 0x000000ffff0e7224 */ /* 0x000fe200078e000c */
[----:B------:R2:W-:Y:S01]  /*1af0*/  STL.128 [R1], R4 ;  /* 0x0000000401007387 */ /* 0x0005e20000100c00 */
[C---:B------:R-:W-:Y:S01]  /*1b00*/  FMUL R29, R38.reuse, R29 ;  /* 0x0000001d261d7220 */ /* 0x040fe20000400000 */
[C---:B------:R-:W-:Y:S01]  /*1b10*/  FMUL R33, R38.reuse, R33 ;  /* 0x0000002126217220 */ /* 0x040fe20000400000 */
[C---:B------:R-:W-:Y:S01]  /*1b20*/  FMUL R24, R38.reuse, R24 ;  /* 0x0000001826187220 */ /* 0x040fe20000400000 */
[----:B------:R4:W-:Y:S01]  /*1b30*/  STL.128 [R1+0x20], R12 ;  /* 0x0000200c01007387 */ /* 0x0009e20000100c00 */
[C---:B------:R-:W-:Y:S01]  /*1b40*/  FMUL R28, R38.reuse, R28 ;  /* 0x0000001c261c7220 */ /* 0x040fe20000400000 */
[C---:B------:R-:W-:Y:S01]  /*1b50*/  FMUL R32, R38.reuse, R32 ;  /* 0x0000002026207220 */ /* 0x040fe20000400000 */
[----:B------:R-:W-:Y:S01]  /*1b60*/  MOV R31, R29 ;  /* 0x0000001d001f7202 */ /* 0x000fe20000000f00 */
[C---:B-1----:R-:W-:Y:S01]  /*1b70*/  FMUL R8, R38.reuse, R36 ;  /* 0x0000002426087220 */ /* 0x042fe20000400000 */
[C---:B------:R-:W-:Y:S01]  /*1b80*/  FMUL R9, R38.reuse, R37 ;  /* 0x0000002526097220 */ /* 0x040fe20000400000 */
[----:B------:R-:W-:Y:S01]  /*1b90*/  FMUL R20, R38, R20 ;  /* 0x0000001426147220 */ /* 0x000fe20000400000 */
[----:B------:R-:W1:Y:S01]  /*1ba0*/  LDS.64 R36, [R30+0x121e0] ;  /* 0x0121e0001e247984 */ /* 0x000e620000000a00 */
[----:B------:R-:W-:-:S02]  /*1bb0*/  IMAD.MOV.U32 R10, RZ, RZ, R8 ;  /* 0x000000ffff0a7224 */ /* 0x000fc400078e0008 */
[C---:B------:R-:W-:Y:S01]  /*1bc0*/  FMUL R21, R38.reuse, R21 ;  /* 0x0000001526157220 */ /* 0x040fe20000400000 */
[----:B------:R-:W-:Y:S01]  /*1bd0*/  MOV R11, R9 ;  /* 0x00000009000b7202 */ /* 0x000fe20000000f00 */
[C---:B--2---:R-:W-:Y:S01]  /*1be0*/  FMUL R5, R38.reuse, R23 ;  /* 0x0000001726057220 */ /* 0x044fe20000400000 */
[C---:B---3--:R-:W-:Y:S01]  /*1bf0*/  FMUL R16, R38.reuse, R2 ;  /* 0x0000000226107220 */ /* 0x048fe20000400000 */
[C---:B------:R-:W-:Y:S01]  /*1c00*/  FMUL R17, R38.reuse, R3 ;  /* 0x0000000326117220 */ /* 0x040fe20000400000 */
[C---:B------:R-:W-:Y:S01]  /*1c10*/  FMUL R4, R38.reuse, R22 ;  /* 0x0000001626047220 */ /* 0x040fe20000400000 */
[----:B------:R2:W3:Y:S01]  /*1c20*/  LDS.64 R2, [R30+0x121c0] ;  /* 0x0121c0001e027984 */ /* 0x0004e20000000a00 */
[----:B------:R-:W-:Y:S01]  /*1c30*/  MOV R7, R5 ;  /* 0x0000000500077202 */ /* 0x000fe20000000f00 */
[C---:B----4-:R-:W-:Y:S01]  /*1c40*/  FMUL R13, R38.reuse, R41 ;  /* 0x00000029260d7220 */ /* 0x050fe20000400000 */
[----:B------:R-:W-:Y:S02]  /*1c50*/  IMAD.MOV.U32 R6, RZ, RZ, R4 ;  /* 0x000000ffff067224 */ /* 0x000fe400078e0004 */
[----:B------:R-:W-:Y:S01]  /*1c60*/  FMUL R12, R38, R40 ;  /* 0x00000028260c7220 */ /* 0x000fe20000400000 */
[----:B------:R4:W-:Y:S01]  /*1c70*/  STL.128 [R1+0x50], R8 ;  /* 0x0000500801007387 */ /* 0x0009e20000100c00 */
[----:B------:R-:W-:Y:S01]  /*1c80*/  IMAD.MOV.U32 R18, RZ, RZ, R16 ;  /* 0x000000ffff127224 */ /* 0x000fe200078e0010 */
[----:B------:R-:W-:Y:S01]  /*1c90*/  MOV R15, R13 ;  /* 0x0000000d000f7202 */ /* 0x000fe20000000f00 */
[----:B------:R-:W-:Y:S01]  /*1ca0*/  IMAD.MOV.U32 R14, RZ, RZ, R12 ;  /* 0x000000ffff0e7224 */ /* 0x000fe200078e000c */
[----:B------:R5:W-:Y:S01]  /*1cb0*/  STL.128 [R1+0x40], R4 ;  /* 0x0000400401007387 */ /* 0x000be20000100c00 */
[----:B--2---:R-:W-:Y:S01]  /*1cc0*/  IMAD.MOV.U32 R30, RZ, RZ, R28 ;  /* 0x000000ffff1e7224 */ /* 0x004fe200078e001c */
[----:B------:R-:W-:Y:S01]  /*1cd0*/  MOV R19, R17 ;  /* 0x0000001100137202 */ /* 0x000fe20000000f00 */
[----:B------:R-:W-:Y:S01]  /*1ce0*/  IMAD.MOV.U32 R22, RZ, RZ, R20 ;  /* 0x000000ffff167224 */ /* 0x000fe200078e0014 */
[----:B------:R1:W-:Y:S01]  /*1cf0*/  STL.128 [R1+0x60], R12 ;  /* 0x0000600c01007387 */ /* 0x0003e20000100c00 */
[----:B------:R-:W-:-:S03]  /*1d00*/  MOV R23, R21 ;  /* 0x0000001500177202 */ /* 0x000fc60000000f00 */
[----:B------:R-:W-:Y:S01]  /*1d10*/  STL.128 [R1+0xb0], R28 ;  /* 0x0000b01c01007387 */ /* 0x000fe20000100c00 */
[C---:B----4-:R-:W-:Y:S01]  /*1d20*/  FMUL R8, R38.reuse, R34 ;  /* 0x0000002226087220 */ /* 0x050fe20000400000 */
[C---:B------:R-:W-:Y:S01]  /*1d30*/  FMUL R9, R38.reuse, R35 ;  /* 0x0000002326097220 */ /* 0x040fe20000400000 */
[----:B------:R-:W-:Y:S01]  /*1d40*/  IMAD.MOV.U32 R34, RZ, RZ, R32 ;  /* 0x000000ffff227224 */ /* 0x000fe200078e0020 */
[----:B------:R-:W-:Y:S01]  /*1d50*/  MOV R35, R33 ;  /* 0x0000002100237202 */ /* 0x000fe20000000f00 */
[C---:B-----5:R-:W-:Y:S01]  /*1d60*/  FMUL R5, R38.reuse, R27 ;  /* 0x0000001b26057220 */ /* 0x060fe20000400000 */
[C---:B------:R-:W-:Y:S01]  /*1d70*/  FMUL R4, R38.reuse, R26 ;  /* 0x0000001a26047220 */ /* 0x040fe20000400000 */
[----:B------:R-:W-:Y:S01]  /*1d80*/  IMAD.MOV.U32 R26, RZ, RZ, R24 ;  /* 0x000000ffff1a7224 */ /* 0x000fe200078e0018 */
[----:B------:R-:W-:Y:S01]  /*1d90*/  MOV R27, R25 ;  /* 0x00000019001b7202 */ /* 0x000fe20000000f00 */
[----:B------:R-:W-:Y:S01]  /*1da0*/  STL.128 [R1+0xc0], R32 ;  /* 0x0000c02001007387 */ /* 0x000fe20000100c00 */
[----:B------:R-:W-:Y:S01]  /*1db0*/  IMAD.MOV.U32 R6, RZ, RZ, R4 ;  /* 0x000000ffff067224 */ /* 0x000fe200078e0004 */
[----:B------:R-:W-:Y:S01]  /*1dc0*/  MOV R7, R5 ;  /* 0x0000000500077202 */ /* 0x000fe20000000f00 */
[C---:B-1----:R-:W-:Y:S01]  /*1dd0*/  FMUL R12, R38.reuse, R36 ;  /* 0x00000024260c7220 */ /* 0x042fe20000400000 */
[----:B------:R-:W-:Y:S01]  /*1de0*/  STL.128 [R1+0x90], R24 ;  /* 0x0000901801007387 */ /* 0x000fe20000100c00 */
[----:B------:R-:W-:Y:S01]  /*1df0*/  FMUL R13, R38, R37 ;  /* 0x00000025260d7220 */ /* 0x000fe20000400000 */
[----:B------:R-:W-:Y:S01]  /*1e00*/  IMAD.MOV.U32 R10, RZ, RZ, R8 ;  /* 0x000000ffff0a7224 */ /* 0x000fe200078e0008 */
[----:B------:R-:W-:Y:S01]  /*1e10*/  MOV R11, R9 ;  /* 0x00000009000b7202 */ /* 0x000fe20000000f00 */
[----:B------:R3:W-:Y:S01]  /*1e20*/  STL.128 [R1+0xa0], R4 ;  /* 0x0000a00401007387 */ /* 0x0007e20000100c00 */
[----:B------:R-:W-:Y:S01]  /*1e30*/  IMAD.MOV.U32 R14, RZ, RZ, R12 ;  /* 0x000000ffff0e7224 */ /* 0x000fe200078e000c */
[----:B------:R-:W-:-:S02]  /*1e40*/  MOV R15, R13 ;  /* 0x0000000d000f7202 */ /* 0x000fc40000000f00 */
[----:B------:R1:W-:Y:S04]  /*1e50*/  STL.128 [R1+0x70], R16 ;  /* 0x0000701001007387 */ /* 0x0003e80000100c00 */
[----:B------:R1:W-:Y:S04]  /*1e60*/  STL.128 [R1+0x80], R20 ;  /* 0x0000801401007387 */ /* 0x0003e80000100c00 */
[----:B------:R1:W-:Y:S01]  /*1e70*/  STL.128 [R1+0xd0], R8 ;  /* 0x0000d00801007387 */ /* 0x0003e20000100c00 */
[C---:B---3--:R-:W-:Y:S01]  /*1e80*/  FMUL R4, R38.reuse, R2 ;  /* 0x0000000226047220 */ /* 0x048fe20000400000 */
[----:B------:R-:W-:Y:S01]  /*1e90*/  FMUL R5, R38, R3 ;  /* 0x0000000326057220 */ /* 0x000fe20000400000 */
[----:B------:R-:W-:Y:S01]  /*1ea0*/  SHF.L.U32 R2, R0, 0x1f, RZ ;  /* 0x0000001f00027819 */ /* 0x000fe200000006ff */
[----:B------:R-:W-:Y:S01]  /*1eb0*/  WARPGROUP.ARRIVE ;  /* 0x00000000000079c5 */ /* 0x000fe20000000000 */
[----:B------:R-:W-:Y:S01]  /*1ec0*/  IMAD.MOV.U32 R6, RZ, RZ, R4 ;  /* 0x000000ffff067224 */ /* 0x000fe200078e0004 */
[----:B------:R1:W-:Y:S01]  /*1ed0*/  STL.128 [R1+0xf0], R12 ;  /* 0x0000f00c01007387 */ /* 0x0003e20000100c00 */
[----:B------:R-:W-:-:S03]  /*1ee0*/  MOV R7, R5 ;  /* 0x0000000500077202 */ /* 0x000fc60000000f00 */
[----:B------:R-:W-:Y:S02]  /*1ef0*/  HGMMA.64x128x16.F32 R24, gdesc[UR16], RZ, !UPT, gsb0 ;  /* 0x01e00000101879f0 */ /* 0x000fe4000c0008ff */
[----:B------:R1:W-:Y:S01]  /*1f00*/  STL.128 [R1+0xe0], R4 ;  /* 0x0000e00401007387 */ /* 0x0003e20000100c00 */
[----:B------:R-:W-:Y:S02]  /*1f10*/  WARPGROUP.DEPBAR.LE gsb0, 0x0 ;  /* 0x00008000000079c5 */ /* 0x000fe40000010000 */
[----:B------:R-:W2:Y:S02]  /*1f20*/  SYNCS.PHASECHK.TRANS64.TRYWAIT P1, [UR14], R2 ;  /* 0x00000002ff0075a7 */ /* 0x000ea4000802014e */
[----:B-12---:R-:W-:Y:S05]  /*1f30*/  @!P1 BRA `(.L_x_23) ;  /* 0x0000007000909947 */ /* 0x006fea0003800000 */
.L_x_127:
[----:B------:R-:W1:Y:S04]  /*1f40*/  LDL.128 R188, [R1] ;  /* 0x0000000001bc7983 */ /* 0x000e680000100c00 */
[----:B------:R-:W2:Y:S04]  /*1f50*/  LDL.128 R184, [R1+0x10] ;  /* 0x0000100001b87983 */ /* 0x000ea80000100c00 */
[----:B------:R-:W3:Y:S04]  /*1f60*/  LDL.128 R180, [R1+0x20] ;  /* 0x0000200001b47983 */ /* 0x000ee80000100c00 */
[----:B------:R-:W4:Y:S04]  /*1f70*/  LDL.128 R176, [R1+0x30] ;  /* 0x0000300001b07983 */ /* 0x000f280000100c00 */
[----:B------:R-:W5:Y:S04]  /*1f80*/  LDL.128 R20, [R1+0x40] ;  /* 0x0000400001147983 */ /* 0x000f680000100c00 */
[----:B------:R-:W5:Y:S04]  /*1f90*/  LDL.128 R168, [R1+0x50] ;  /* 0x0000500001a87983 */ /* 0x000f680000100c00 */
[----:B------:R-:W5:Y:S04]  /*1fa0*/  LDL.128 R172, [R1+0x60] ;  /* 0x0000600001ac7983 */ /* 0x000f680000100c00 */
[----:B------:R-:W5:Y:S04]  /*1fb0*/  LDL.128 R4, [R1+0x70] ;  /* 0x0000700001047983 */ /* 0x000f680000100c00 */
[----:B------:R-:W5:Y:S04]  /*1fc0*/  LDL.128 R16, [R1+0x80] ;  /* 0x0000800001107983 */ /* 0x000f680000100c00 */
[----:B------:R-:W5:Y:S04]  /*1fd0*/  LDL.128 R8, [R1+0x90] ;  /* 0x0000900001087983 */ /* 0x000f680000100c00 */
[----:B------:R-:W5:Y:S01]  /*1fe0*/  LDL.128 R12, [R1+0xa0] ;  /* 0x0000a000010c7983 */ /* 0x000f620000100c00 */
[----:B------:R-:W-:-:S02]  /*1ff0*/  ULOP3.LUT UR21, UR37, 0x1, URZ, 0xc, !UPT ;  /* 0x0000000125157892 */ /* 0x000fc4000f8e0c3f */
[----:B------:R-:W-:-:S04]  /*2000*/  USHF.L.U32 UR14, UR36, 0x1, URZ ;  /* 0x00000001240e7899 */ /* 0x000fc8000800063f */
[----:B------:R-:W-:-:S04]  /*2010*/  ULOP3.LUT UR14, UR14, 0xfffffffe, UR21, 0xe2, !UPT ;  /* 0xfffffffe0e0e7892 */ /* 0x000fc8000f8ee215 */
[----:B------:R-:W-:Y:S02]  /*2020*/  ULEA UR16, UR14, UR20, 0x3 ;  /* 0x000000140e107291 */ /* 0x000fe4000f8e183f */
[----:B------:R-:W-:Y:S01]  /*2030*/  ULEA UR17, UR13, UR23, 0x8 ;  /* 0x000000170d117291 */ /* 0x000fe2000f8e403f */
[----:B------:R-:W-:-:S06]  /*2040*/  UMOV UR15, 0xc0000010 ;  /* 0xc0000010000f7882 */ /* 0x000fcc0000000000 */
[----:B------:R-:W-:Y:S01]  /*2050*/  UMOV UR14, UR17 ;  /* 0x00000011000e7c82 */ /* 0x000fe20008000000 */
[----:B-1----:R-:W-:Y:S01]  /*2060*/  FFMA R2, R88, UR11, -R188 ;  /* 0x0000000b58027c23 */ /* 0x002fe200080008bc */
[----:B------:R-:W-:Y:S01]  /*2070*/  FFMA R89, R89, UR11, -R189 ;  /* 0x0000000b59597c23 */ /* 0x000fe200080008bd */
[----:B------:R-:W-:Y:S01]  /*2080*/  FFMA R88, R91, UR11, -R191 ;  /* 0x0000000b5b587c23 */ /* 0x000fe200080008bf */
[----:B------:R-:W-:Y:S01]  /*2090*/  FFMA R3, R90, UR11, -R190 ;  /* 0x0000000b5a037c23 */ /* 0x000fe200080008be */
[----:B--2---:R-:W-:Y:S01]  /*20a0*/  FFMA R92, R92, UR11, -R184 ;  /* 0x0000000b5c5c7c23 */ /* 0x004fe200080008b8 */
[----:B------:R-:W-:Y:S01]  /*20b0*/  FSETP.GEU.AND P2, PT, R2, -126, PT ;  /* 0xc2fc00000200780b */ /* 0x000fe20003f4e000 */
[----:B------:R-:W-:Y:S01]  /*20c0*/  FFMA R93, R93, UR11, -R185 ;  /* 0x0000000b5d5d7c23 */ /* 0x000fe200080008b9 */
[----:B------:R-:W-:Y:S01]  /*20d0*/  FSETP.GEU.AND P3, PT, R89, -126, PT ;  /* 0xc2fc00005900780b */ /* 0x000fe20003f6e000 */
[----:B------:R-:W-:Y:S01]  /*20e0*/  FFMA R91, R95, UR11, -R187 ;  /* 0x0000000b5f5b7c23 */ /* 0x000fe200080008bb */
[----:B------:R-:W-:Y:S01]  /*20f0*/  FFMA R90, R94, UR11, -R186 ;  /* 0x0000000b5e5a7c23 */ /* 0x000fe200080008ba */
[----:B------:R-:W2:Y:S01]  /*2100*/  LDL.128 R188, [R1+0xb0] ;  /* 0x0000b00001bc7983 */ /* 0x000ea20000100c00 */
[----:B------:R-:W-:Y:S01]  /*2110*/  FSETP.GEU.AND P6, PT, R92, -126, PT ;  /* 0xc2fc00005c00780b */ /* 0x000fe20003fce000 */
[----:B----4-:R-:W-:Y:S01]  /*2120*/  FFMA R177, R101, UR11, -R177 ;  /* 0x0000000b65b17c23 */ /* 0x010fe200080008b1 */
[----:B------:R-:W-:Y:S01]  /*2130*/  FSETP.GEU.AND P4, PT, R3, -126, PT ;  /* 0xc2fc00000300780b */ /* 0x000fe20003f8e000 */
[----:B------:R-:W4:Y:S01]  /*2140*/  LDL.128 R184, [R1+0xc0] ;  /* 0x0000c00001b87983 */ /* 0x000f220000100c00 */
[----:B------:R-:W-:-:S03]  /*2150*/  FSETP.GEU.AND P5, PT, R88, -126, PT ;  /* 0xc2fc00005800780b */ /* 0x000fc60003fae000 */
[----:B------:R-:W-:Y:S02]  /*2160*/  @!P2 FMUL R2, R2, 0.5 ;  /* 0x3f0000000202a820 */ /* 0x000fe40000400000 */
[----:B------:R-:W-:-:S04]  /*2170*/  @!P3 FMUL R89, R89, 0.5 ;  /* 0x3f0000005959b820 */ /* 0x000fc80000400000 */
[----:B------:R-:W1:Y:S01]  /*2180*/  MUFU.EX2 R199, R89 ;  /* 0x0000005900c77308 */ /* 0x000e620000000800 */
[----:B------:R-:W-:Y:S01]  /*2190*/  FSETP.GEU.AND P1, PT, R93, -126, PT ;  /* 0xc2fc00005d00780b */ /* 0x000fe20003f2e000 */
[----:B------:R-:W-:Y:S01]  /*21a0*/  @!P6 FMUL R92, R92, 0.5 ;  /* 0x3f0000005c5ce820 */ /* 0x000fe20000400000 */
[----:B---3--:R-:W-:Y:S01]  /*21b0*/  FFMA R94, R99, UR11, -R183 ;  /* 0x0000000b635e7c23 */ /* 0x008fe200080008b7 */
[----:B------:R-:W-:Y:S01]  /*21c0*/  FFMA R180, R96, UR11, -R180 ;  /* 0x0000000b60b47c23 */ /* 0x000fe200080008b4 */
[----:B------:R-:W-:Y:S01]  /*21d0*/  FFMA R176, R100, UR11, -R176 ;  /* 0x0000000b64b07c23 */ /* 0x000fe200080008b0 */
[----:B------:R-:W-:Y:S02]  /*21e0*/  @!P4 FMUL R3, R3, 0.5 ;  /* 0x3f0000000303c820 */ /* 0x000fe40000400000 */
[----:B------:R-:W3:Y:S01]  /*21f0*/  MUFU.EX2 R2, R2 ;  /* 0x0000000200027308 */ /* 0x000ee20000000800 */
[----:B-1----:R-:W-:Y:S01]  /*2200*/  @!P3 FMUL R199, R199, R199 ;  /* 0x000000c7c7c7b220 */ /* 0x002fe20000400000 */
[----:B------:R-:W-:-:S04]  /*2210*/  FSETP.GEU.AND P3, PT, R91, -126, PT ;  /* 0xc2fc00005b00780b */ /* 0x000fc80003f6e000 */
[----:B------:R-:W-:Y:S02]  /*2220*/  @!P1 FMUL R93, R93, 0.5 ;  /* 0x3f0000005d5d9820 */ /* 0x000fe40000400000 */
[----:B------:R-:W1:Y:S01]  /*2230*/  MUFU.EX2 R89, R92 ;  /* 0x0000005c00597308 */ /* 0x000e620000000800 */
[----:B---3--:R-:W-:Y:S01]  /*2240*/  @!P2 FMUL R2, R2, R2 ;  /* 0x000000020202a220 */ /* 0x008fe20000400000 */
[----:B------:R-:W-:Y:S01]  /*2250*/  FSETP.GEU.AND P2, PT, R90, -126, PT ;  /* 0xc2fc00005a00780b */ /* 0x000fe20003f4e000 */
[----:B------:R-:W-:-:S05]  /*2260*/  @!P5 FMUL R88, R88, 0.5 ;  /* 0x3f0000005858d820 */ /* 0x000fca0000400000 */
[----:B------:R-:W-:Y:S01]  /*2270*/  MUFU.EX2 R3, R3 ;  /* 0x0000000300037308 */ /* 0x000fe20000000800 */
[----:B------:R-:W-:-:S06]  /*2280*/  @!P3 FMUL R91, R91, 0.5 ;  /* 0x3f0000005b5bb820 */ /* 0x000fcc0000400000 */
[----:B------:R-:W-:Y:S01]  /*2290*/  @!P2 FMUL R90, R90, 0.5 ;  /* 0x3f0000005a5aa820 */ /* 0x000fe20000400000 */
[----:B------:R3:W5:Y:S08]  /*22a0*/  MUFU.EX2 R200, R93 ;  /* 0x0000005d00c87308 */ /* 0x0007700000000800 */
[----:B------:R-:W5:Y:S08]  /*22b0*/  MUFU.EX2 R91, R91 ;  /* 0x0000005b005b7308 */ /* 0x000f700000000800 */
[----:B------:R-:W5:Y:S01]  /*22c0*/  MUFU.EX2 R90, R90 ;  /* 0x0000005a005a7308 */ /* 0x000f620000000800 */
[----:B---3--:R-:W-:Y:S01]  /*22d0*/  FFMA R93, R98, UR11, -R182 ;  /* 0x0000000b625d7c23 */ /* 0x008fe200080008b6 */
[----:B------:R-:W-:Y:S01]  /*22e0*/  FFMA R92, R97, UR11, -R181 ;  /* 0x0000000b615c7c23 */ /* 0x000fe200080008b5 */
[----:B-1----:R-:W-:Y:S01]  /*22f0*/  @!P6 FMUL R89, R89, R89 ;  /* 0x000000595959e220 */ /* 0x002fe20000400000 */
[----:B------:R-:W3:Y:S01]  /*2300*/  LDL.128 R96, [R1+0xd0] ;  /* 0x0000d00001607983 */ /* 0x000ee20000100c00 */
[----:B-----5:R-:W-:Y:S01]  /*2310*/  @!P1 FMUL R200, R200, R200 ;  /* 0x000000c8c8c89220 */ /* 0x020fe20000400000 */
[----:B------:R-:W-:-:S02]  /*2320*/  FSETP.GEU.AND P6, PT, R93, -126, PT ;  /* 0xc2fc00005d00780b */ /* 0x000fc40003fce000 */
[----:B------:R-:W-:Y:S01]  /*2330*/  FSETP.GEU.AND P1, PT, R94, -126, PT ;  /* 0xc2fc00005e00780b */ /* 0x000fe20003f2e000 */
[----:B------:R-:W-:Y:S01]  /*2340*/  @!P3 FMUL R91, R91, R91 ;  /* 0x0000005b5b5bb220 */ /* 0x000fe20000400000 */
[----:B------:R-:W-:Y:S01]  /*2350*/  FSETP.GEU.AND P3, PT, R177, -126, PT ;  /* 0xc2fc0000b100780b */ /* 0x000fe20003f6e000 */
[----:B------:R-:W-:Y:S01]  /*2360*/  @!P2 FMUL R90, R90, R90 ;  /* 0x0000005a5a5aa220 */ /* 0x000fe20000400000 */
[----:B------:R-:W-:-:S07]  /*2370*/  FSETP.GEU.AND P2, PT, R176, -126, PT ;  /* 0xc2fc0000b000780b */ /* 0x000fce0003f4e000 */
[----:B------:R-:W-:Y:S01]  /*2380*/  @!P6 FMUL R93, R93, 0.5 ;  /* 0x3f0000005d5de820 */ /* 0x000fe20000400000 */
[----:B------:R-:W1:Y:S01]  /*2390*/  MUFU.EX2 R88, R88 ;  /* 0x0000005800587308 */ /* 0x000e620000000800 */
[----:B------:R-:W-:Y:S02]  /*23a0*/  @!P1 FMUL R94, R94, 0.5 ;  /* 0x3f0000005e5e9820 */ /* 0x000fe40000400000 */
[----:B------:R-:W-:Y:S01]  /*23b0*/  @!P3 FMUL R177, R177, 0.5 ;  /* 0x3f000000b1b1b820 */ /* 0x000fe20000400000 */
[----:B------:R-:W-:Y:S01]  /*23c0*/  FFMA R95, R102, UR11, -R178 ;  /* 0x0000000b665f7c23 */ /* 0x000fe200080008b2 */
[----:B------:R-:W-:-:S03]  /*23d0*/  @!P2 FMUL R176, R176, 0.5 ;  /* 0x3f000000b0b0a820 */ /* 0x000fc60000400000 */
[----:B------:R-:W5:Y:S08]  /*23e0*/  MUFU.EX2 R93, R93 ;  /* 0x0000005d005d7308 */ /* 0x000f700000000800 */
[----:B------:R-:W5:Y:S08]  /*23f0*/  MUFU.EX2 R94, R94 ;  /* 0x0000005e005e7308 */ /* 0x000f700000000800 */
[----:B------:R-:W5:Y:S08]  /*2400*/  MUFU.EX2 R178, R176 ;  /* 0x000000b000b27308 */ /* 0x000f700000000800 */
[----:B------:R-:W5:Y:S01]  /*2410*/  MUFU.EX2 R177, R177 ;  /* 0x000000b100b17308 */ /* 0x000f620000000800 */
[----:B------:R-:W-:Y:S01]  /*2420*/  @!P4 FMUL R3, R3, R3 ;  /* 0x000000030303c220 */ /* 0x000fe20000400000 */
[----:B-1----:R-:W-:Y:S01]  /*2430*/  @!P5 FMUL R88, R88, R88 ;  /* 0x000000585858d220 */ /* 0x002fe20000400000 */
[----:B------:R-:W-:Y:S01]  /*2440*/  FSETP.GEU.AND P4, PT, R180, -126, PT ;  /* 0xc2fc0000b400780b */ /* 0x000fe20003f8e000 */
[----:B------:R-:W-:Y:S01]  /*2450*/  FFMA R104, R104, UR11, -R20 ;  /* 0x0000000b68687c23 */ /* 0x000fe20008000814 */
[----:B------:R-:W-:Y:S01]  /*2460*/  FSETP.GEU.AND P5, PT, R92, -126, PT ;  /* 0xc2fc00005c00780b */ /* 0x000fe20003fae000 */
[----:B------:R-:W-:Y:S01]  /*2470*/  FFMA R105, R105, UR11, -R21 ;  /* 0x0000000b69697c23 */ /* 0x000fe20008000815 */
[----:B------:R-:W-:Y:S01]  /*2480*/  FFMA R106, R106, UR11, -R22 ;  /* 0x0000000b6a6a7c23 */ /* 0x000fe20008000816 */
[----:B------:R-:W-:Y:S01]  /*2490*/  FFMA R107, R107, UR11, -R23 ;  /* 0x0000000b6b6b7c23 */ /* 0x000fe20008000817 */
[----:B-----5:R-:W-:Y:S01]  /*24a0*/  @!P6 FMUL R93, R93, R93 ;  /* 0x0000005d5d5de220 */ /* 0x020fe20000400000 */
[----:B------:R-:W-:Y:S01]  /*24b0*/  @!P1 FMUL R94, R94, R94 ;  /* 0x0000005e5e5e9220 */ /* 0x000fe20000400000 */
[----:B------:R-:W-:Y:S01]  /*24c0*/  @!P2 FMUL R178, R178, R178 ;  /* 0x000000b2b2b2a220 */ /* 0x000fe20000400000 */
[----:B------:R-:W-:Y:S01]  /*24d0*/  FSETP.GEU.AND P6, PT, R104, -126, PT ;  /* 0xc2fc00006800780b */ /* 0x000fe20003fce000 */
[----:B------:R-:W-:Y:S01]  /*24e0*/  FFMA R179, R103, UR11, -R179 ;  /* 0x0000000b67b37c23 */ /* 0x000fe200080008b3 */
[----:B------:R-:W-:Y:S01]  /*24f0*/  FSETP.GEU.AND P1, PT, R105, -126, PT ;  /* 0xc2fc00006900780b */ /* 0x000fe20003f2e000 */
[----:B------:R-:W5:Y:S01]  /*2500*/  LDL.128 R100, [R1+0xe0] ;  /* 0x0000e00001647983 */ /* 0x000f620000100c00 */
[----:B------:R-:W-:Y:S01]  /*2510*/  FSETP.GEU.AND P2, PT, R106, -126, PT ;  /* 0xc2fc00006a00780b */ /* 0x000fe20003f4e000 */
[----:B------:R-:W-:Y:S01]  /*2520*/  @!P3 FMUL R177, R177, R177 ;  /* 0x000000b1b1b1b220 */ /* 0x000fe20000400000 */
[----:B------:R-:W-:Y:S01]  /*2530*/  FSETP.GEU.AND P3, PT, R107, -126, PT ;  /* 0xc2fc00006b00780b */ /* 0x000fe20003f6e000 */
[----:B------:R-:W-:Y:S01]  /*2540*/  @!P4 FMUL R180, R180, 0.5 ;  /* 0x3f000000b4b4c820 */ /* 0x000fe20000400000 */
[----:B------:R-:W-:Y:S01]  /*2550*/  @!P5 FMUL R92, R92, 0.5 ;  /* 0x3f0000005c5cd820 */ /* 0x000fe20000400000 */
[----:B------:R-:W-:Y:S01]  /*2560*/  FFMA R168, R108, UR11, -R168 ;  /* 0x0000000b6ca87c23 */ /* 0x000fe200080008a8 */
[----:B------:R-:W-:Y:S01]  /*2570*/  FFMA R169, R109, UR11, -R169 ;  /* 0x0000000b6da97c23 */ /* 0x000fe200080008a9 */
[----:B------:R-:W1:Y:S01]  /*2580*/  MUFU.EX2 R181, R180 ;  /* 0x000000b400b57308 */ /* 0x000e620000000800 */
[----:B------:R-:W5:Y:S01]  /*2590*/  LDL.128 R20, [R1+0xf0] ;  /* 0x0000f00001147983 */ /* 0x000f620000100c00 */
[----:B------:R-:W-:Y:S01]  /*25a0*/  @!P6 FMUL R104, R104, 0.5 ;  /* 0x3f0000006868e820 */ /* 0x000fe20000400000 */
[----:B------:R-:W-:Y:S01]  /*25b0*/  SYNCS.ARRIVE.TRANS64.A1T0 RZ, [UR16], RZ ;  /* 0x000000ffffff79a7 */ /* 0x000fe20008100010 */
[----:B------:R-:W-:-:S02]  /*25c0*/  @!P1 FMUL R105, R105, 0.5 ;  /* 0x3f00000069699820 */ /* 0x000fc40000400000 */
[----:B------:R-:W-:Y:S02]  /*25d0*/  @!P2 FMUL R106, R106, 0.5 ;  /* 0x3f0000006a6aa820 */ /* 0x000fe40000400000 */
[----:B------:R-:W-:Y:S01]  /*25e0*/  @!P3 FMUL R107, R107, 0.5 ;  /* 0x3f0000006b6bb820 */ /* 0x000fe20000400000 */
[----:B------:R-:W1:Y:S08]  /*25f0*/  MUFU.EX2 R92, R92 ;  /* 0x0000005c005c7308 */ /* 0x000e700000000800 */
[----:B------:R1:W-:Y:S08]  /*2600*/  MUFU.EX2 R180, R104 ;  /* 0x0000006800b47308 */ /* 0x0003f00000000800 */
[----:B------:R1:W-:Y:S02]  /*2610*/  MUFU.EX2 R183, R105 ;  /* 0x0000006900b77308 */ /* 0x0003e40000000800 */
[----:B-1----:R-:W-:-:S06]  /*2620*/  F2FP.F16.F32.PACK_AB R104, R199, R2 ;  /* 0x00000002c768723e */ /* 0x002fcc00000000ff */
[----:B------:R1:W-:Y:S01]  /*2630*/  MUFU.EX2 R108, R106 ;  /* 0x0000006a006c7308 */ /* 0x0003e20000000800 */
[----:B------:R-:W-:-:S07]  /*2640*/  F2FP.F16.F32.PACK_AB R105, R88, R3 ;  /* 0x000000035869723e */ /* 0x000fce00000000ff */
[----:B------:R1:W-:Y:S02]  /*2650*/  MUFU.EX2 R109, R107 ;  /* 0x0000006b006d7308 */ /* 0x0003e40000000800 */
[----:B-1----:R-:W-:Y:S02]  /*2660*/  F2FP.F16.F32.PACK_AB R106, R200, R89 ;  /* 0x00000059c86a723e */ /* 0x002fe400000000ff */
[----:B------:R-:W-:-:S04]  /*2670*/  F2FP.F16.F32.PACK_AB R107, R91, R90 ;  /* 0x0000005a5b6b723e */ /* 0x000fc800000000ff */
[----:B------:R-:W-:Y:S01]  /*2680*/  WARPGROUP.ARRIVE ;  /* 0x00000000000079c5 */ /* 0x000fe20000000000 */
[----:B------:R-:W-:Y:S01]  /*2690*/  @!P4 FMUL R181, R181, R181 ;  /* 0x000000b5b5b5c220 */ /* 0x000fe20000400000 */
[----:B------:R-:W-:Y:S01]  /*26a0*/  FSETP.GEU.AND P4, PT, R95, -126, PT ;  /* 0xc2fc00005f00780b */ /* 0x000fe20003f8e000 */
[----:B------:R-:W-:-:S03]  /*26b0*/  @!P5 FMUL R92, R92, R92 ;  /* 0x0000005c5c5cd220 */ /* 0x000fc60000400000 */
[----:B------:R-:W-:Y:S01]  /*26c0*/  HGMMA.64x16x16.F32 R152, R104, gdesc[UR12].tnspB, R152, gsb0 ;  /* 0x4020000c68987df0 */ /* 0x000fe20008000898 */
[----:B------:R-:W-:-:S08]  /*26d0*/  FSETP.GEU.AND P5, PT, R179, -126, PT ;  /* 0xc2fc0000b300780b */ /* 0x000fd00003fae000 */
[----:B------:R-:W-:-:S05]  /*26e0*/  @!P4 FMUL R95, R95, 0.5 ;  /* 0x3f0000005f5fc820 */ /* 0x000fca0000400000 */
[----:B------:R-:W-:Y:S01]  /*26f0*/  @!P5 FMUL R179, R179, 0.5 ;  /* 0x3f000000b3b3d820 */ /* 0x000fe20000400000 */
[----:B------:R-:W1:Y:S08]  /*2700*/  MUFU.EX2 R95, R95 ;  /* 0x0000005f005f7308 */ /* 0x000e700000000800 */
[----:B------:R-:W1:Y:S01]  /*2710*/  MUFU.EX2 R176, R179 ;  /* 0x000000b300b07308 */ /* 0x000e620000000800 */
[----:B------:R-:W-:Y:S01]  /*2720*/  UIADD3 UR14, UR17, 0x20, URZ ;  /* 0x00000020110e7890 */ /* 0x000fe2000fffe03f */
[----:B-1----:R-:W-:Y:S01]  /*2730*/  @!P4 FMUL R95, R95, R95 ;  /* 0x0000005f5f5fc220 */ /* 0x002fe20000400000 */
[----:B------:R-:W-:Y:S01]  /*2740*/  @!P5 FMUL R176, R176, R176 ;  /* 0x000000b0b0b0d220 */ /* 0x000fe20000400000 */
[----:B------:R-:W-:-:S02]  /*2750*/  WARPGROUP.DEPBAR.LE gsb0, 0x0 ;  /* 0x00008000000079c5 */ /* 0x000fc40000010000 */
[----:B------:R-:W-:Y:S02]  /*2760*/  F2FP.F16.F32.PACK_AB R104, R92, R181 ;  /* 0x000000b55c68723e */ /* 0x000fe400000000ff */
[----:B------:R-:W-:Y:S02]  /*2770*/  F2FP.F16.F32.PACK_AB R105, R94, R93 ;  /* 0x0000005d5e69723e */ /* 0x000fe400000000ff */
[----:B------:R-:W-:Y:S02]  /*2780*/  F2FP.F16.F32.PACK_AB R106, R177, R178 ;  /* 0x000000b2b16a723e */ /* 0x000fe400000000ff */
[----:B------:R-:W-:Y:S01]  /*2790*/  F2FP.F16.F32.PACK_AB R107, R176, R95 ;  /* 0x0000005fb06b723e */ /* 0x000fe200000000ff */
[----:B------:R-:W-:-:S03]  /*27a0*/  FFMA R110, R110, UR11, -R170 ;  /* 0x0000000b6e6e7c23 */ /* 0x000fc600080008aa */
[----:B------:R-:W-:Y:S01]  /*27b0*/  WARPGROUP.ARRIVE ;  /* 0x00000000000079c5 */ /* 0x000fe20000000000 */
[----:B------:R-:W-:Y:S01]  /*27c0*/  FFMA R111, R111, UR11, -R171 ;  /* 0x0000000b6f6f7c23 */ /* 0x000fe200080008ab */
[----:B------:R-:W-:Y:S01]  /*27d0*/  UMOV UR15, 0xc0000010 ;  /* 0xc0000010000f7882 */ /* 0x000fe20000000000 */
[----:B------:R-:W-:Y:S01]  /*27e0*/  @!P6 FMUL R180, R180, R180 ;  /* 0x000000b4b4b4e220 */ /* 0x000fe20000400000 */
[----:B------:R-:W-:Y:S02]  /*27f0*/  @!P1 FMUL R183, R183, R183 ;  /* 0x000000b7b7b79220 */ /* 0x000fe40000400000 */
[----:B------:R-:W-:Y:S01]  /*2800*/  HGMMA.64x16x16.F32 R152, R104, gdesc[UR12].tnspB, R152, gsb0 ;  /* 0x4020000c68987df0 */ /* 0x000fe20008000898 */
[----:B------:R-:W-:Y:S02]  /*2810*/  FSETP.GEU.AND P4, PT, R168, -126, PT ;  /* 0xc2fc0000a800780b */ /* 0x000fe40003f8e000 */
[----:B------:R-:W-:Y:S02]  /*2820*/  FSETP.GEU.AND P5, PT, R169, -126, PT ;  /* 0xc2fc0000a900780b */ /* 0x000fe40003fae000 */
[----:B------:R-:W-:-:S02]  /*2830*/  FSETP.GEU.AND P6, PT, R110, -126, PT ;  /* 0xc2fc00006e00780b */ /* 0x000fc40003fce000 */
[----:B------:R-:W-:Y:S01]  /*2840*/  FSETP.GEU.AND P1, PT, R111, -126, PT ;  /* 0xc2fc00006f00780b */ /* 0x000fe20003f2e000 */
[----:B------:R-:W-:Y:S01]  /*2850*/  FFMA R112, R112, UR11, -R172 ;  /* 0x0000000b70707c23 */ /* 0x000fe200080008ac */
[----:B------:R-:W-:-:S05]  /*2860*/  FFMA R113, R113, UR11, -R173 ;  /* 0x0000000b71717c23 */ /* 0x000fca00080008ad */
[----:B------:R-:W-:Y:S02]  /*2870*/  @!P4 FMUL R168, R168, 0.5 ;  /* 0x3f000000a8a8c820 */ /* 0x000fe40000400000 */
[----:B------:R-:W-:Y:S02]  /*2880*/  @!P5 FMUL R169, R169, 0.5 ;  /* 0x3f000000a9a9d820 */ /* 0x000fe40000400000 */
[----:B------:R-:W-:Y:S02]  /*2890*/  @!P6 FMUL R110, R110, 0.5 ;  /* 0x3f0000006e6ee820 */ /* 0x000fe40000400000 */
[----:B------:R-:W-:Y:S01]  /*28a0*/  @!P1 FMUL R111, R111, 0.5 ;  /* 0x3f0000006f6f9820 */ /* 0x000fe20000400000 */
[----:B------:R-:W1:Y:S01]  /*28b0*/  MUFU.EX2 R168, R168 ;  /* 0x000000a800a87308 */ /* 0x000e620000000800 */
[----:B------:R-:W-:Y:S01]  /*28c0*/  @!P2 FMUL R108, R108, R108 ;  /* 0x0000006c6c6ca220 */ /* 0x000fe20000400000 */
[----:B------:R-:W-:Y:S01]  /*28d0*/  @!P3 FMUL R109, R109, R109 ;  /* 0x0000006d6d6db220 */ /* 0x000fe20000400000 */
[----:B------:R-:W-:-:S02]  /*28e0*/  FSETP.GEU.AND P2, PT, R112, -126, PT ;  /* 0xc2fc00007000780b */ /* 0x000fc40003f4e000 */
[----:B------:R-:W-:-:S03]  /*28f0*/  FSETP.GEU.AND P3, PT, R113, -126, PT ;  /* 0xc2fc00007100780b */ /* 0x000fc60003f6e000 */
[----:B------:R-:W2:Y:S08]  /*2900*/  MUFU.EX2 R169, R169 ;  /* 0x000000a900a97308 */ /* 0x000eb00000000800 */
[----:B------:R-:W4:Y:S08]  /*2910*/  MUFU.EX2 R110, R110 ;  /* 0x0000006e006e7308 */ /* 0x000f300000000800 */
[----:B------:R-:W4:Y:S01]  /*2920*/  MUFU.EX2 R111, R111 ;  /* 0x0000006f006f7308 */ /* 0x000f220000000800 */
[----:B------:R-:W-:Y:S01]  /*2930*/  FFMA R114, R114, UR11, -R174 ;  /* 0x0000000b72727c23 */ /* 0x000fe200080008ae */
[----:B------:R-:W-:Y:S01]  /*2940*/  FFMA R115, R115, UR11, -R175 ;  /* 0x0000000b73737c23 */ /* 0x000fe200080008af */
[----:B------:R-:W-:Y:S01]  /*2950*/  @!P2 FMUL R112, R112, 0.5 ;  /* 0x3f0000007070a820 */ /* 0x000fe20000400000 */
[----:B------:R-:W-:Y:S01]  /*2960*/  @!P3 FMUL R113, R113, 0.5 ;  /* 0x3f0000007171b820 */ /* 0x000fe20000400000 */
[----:B------:R-:W-:Y:S01]  /*2970*/  FFMA R116, R116, UR11, -R4 ;  /* 0x0000000b74747c23 */ /* 0x000fe20008000804 */
[----:B-1----:R-:W-:Y:S01]  /*2980*/  @!P4 FMUL R168, R168, R168 ;  /* 0x000000a8a8a8c220 */ /* 0x002fe20000400000 */
[----:B------:R-:W-:Y:S01]  /*2990*/  FFMA R117, R117, UR11, -R5 ;  /* 0x0000000b75757c23 */ /* 0x000fe20008000805 */
[----:B--2---:R-:W-:Y:S01]  /*29a0*/  @!P5 FMUL R169, R169, R169 ;  /* 0x000000a9a9a9d220 */ /* 0x004fe20000400000 */
[----:B----4-:R-:W-:Y:S01]  /*29b0*/  @!P6 FMUL R110, R110, R110 ;  /* 0x0000006e6e6ee220 */ /* 0x010fe20000400000 */
[----:B------:R-:W1:Y:S01]  /*29c0*/  MUFU.EX2 R4, R112 ;  /* 0x0000007000047308 */ /* 0x000e620000000800 */
[----:B------:R-:W-:-:S02]  /*29d0*/  FSETP.GEU.AND P4, PT, R114, -126, PT ;  /* 0xc2fc00007200780b */ /* 0x000fc40003f8e000 */
[----:B------:R-:W-:Y:S01]  /*29e0*/  FSETP.GEU.AND P5, PT, R115, -126, PT ;  /* 0xc2fc00007300780b */ /* 0x000fe20003fae000 */
[----:B------:R-:W-:-:S04]  /*29f0*/  @!P1 FMUL R111, R111, R111 ;  /* 0x0000006f6f6f9220 */ /* 0x000fc80000400000 */
[----:B------:R-:W2:Y:S01]  /*2a00*/  MUFU.EX2 R5, R113 ;  /* 0x0000007100057308 */ /* 0x000ea20000000800 */
[----:B------:R-:W-:Y:S01]  /*2a10*/  FSETP.GEU.AND P6, PT, R116, -126, PT ;  /* 0xc2fc00007400780b */ /* 0x000fe20003fce000 */
[----:B------:R-:W-:Y:S02]  /*2a20*/  WARPGROUP.DEPBAR.LE gsb0, 0x0 ;  /* 0x00008000000079c5 */ /* 0x000fe40000010000 */
[----:B------:R-:W-:Y:S01]  /*2a30*/  F2FP.F16.F32.PACK_AB R104, R183, R180 ;  /* 0x000000b4b768723e */ /* 0x000fe200000000ff */
[----:B------:R-:W-:Y:S01]  /*2a40*/  UIADD3 UR14, UR17, 0x40, URZ ;  /* 0x00000040110e7890 */ /* 0x000fe2000fffe03f */
[----:B------:R-:W-:Y:S02]  /*2a50*/  F2FP.F16.F32.PACK_AB R105, R109, R108 ;  /* 0x0000006c6d69723e */ /* 0x000fe400000000ff */
[----:B------:R-:W-:Y:S02]  /*2a60*/  F2FP.F16.F32.PACK_AB R106, R169, R168 ;  /* 0x000000a8a96a723e */ /* 0x000fe400000000ff */
[----:B------:R-:W-:-:S04]  /*2a70*/  F2FP.F16.F32.PACK_AB R107, R111, R110 ;  /* 0x0000006e6f6b723e */ /* 0x000fc800000000ff */
[----:B------:R-:W-:Y:S01]  /*2a80*/  WARPGROUP.ARRIVE ;  /* 0x00000000000079c5 */ /* 0x000fe20000000000 */
[----:B------:R-:W-:Y:S01]  /*2a90*/  UMOV UR15, 0xc0000010 ;  /* 0xc0000010000f7882 */ /* 0x000fe20000000000 */
[----:B------:R-:W-:Y:S01]  /*2aa0*/  FFMA R118, R118, UR11, -R6 ;  /* 0x0000000b76767c23 */ /* 0x000fe20008000806 */
[----:B------:R-:W-:Y:S01]  /*2ab0*/  FFMA R119, R119, UR11, -R7 ;  /* 0x0000000b77777c23 */ /* 0x000fe20008000807 */
[----:B------:R-:W-:Y:S01]  /*2ac0*/  @!P4 FMUL R114, R114, 0.5 ;  /* 0x3f0000007272c820 */ /* 0x000fe20000400000 */
[----:B------:R-:W-:Y:S01]  /*2ad0*/  @!P5 FMUL R115, R115, 0.5 ;  /* 0x3f0000007373d820 */ /* 0x000fe20000400000 */
[----:B------:R-:W-:Y:S01]  /*2ae0*/  HGMMA.64x16x16.F32 R152, R104, gdesc[UR12].tnspB, R152, gsb0 ;  /* 0x4020000c68987df0 */ /* 0x000fe20008000898 */
[----:B------:R-:W-:Y:S01]  /*2af0*/  @!P6 FMUL R116, R116, 0.5 ;  /* 0x3f0000007474e820 */ /* 0x000fe20000400000 */
[----:B------:R-:W-:Y:S01]  /*2b00*/  FSETP.GEU.AND P1, PT, R117, -126, PT ;  /* 0xc2fc00007500780b */ /* 0x000fe20003f2e000 */
[----:B-1----:R-:W-:Y:S01]  /*2b10*/  @!P2 FMUL R4, R4, R4 ;  /* 0x000000040404a220 */ /* 0x002fe20000400000 */
[----:B--2---:R-:W-:Y:S01]  /*2b20*/  @!P3 FMUL R5, R5, R5 ;  /* 0x000000050505b220 */ /* 0x004fe20000400000 */
[----:B------:R1:W2:Y:S01]  /*2b30*/  MUFU.EX2 R112, R114 ;  /* 0x0000007200707308 */ /* 0x0002a20000000800 */
[----:B------:R-:W-:-:S02]  /*2b40*/  FSETP.GEU.AND P2, PT, R118, -126, PT ;  /* 0xc2fc00007600780b */ /* 0x000fc40003f4e000 */
[----:B------:R-:W-:-:S05]  /*2b50*/  FSETP.GEU.AND P3, PT, R119, -126, PT ;  /* 0xc2fc00007700780b */ /* 0x000fca0003f6e000 */
[----:B------:R-:W4:Y:S08]  /*2b60*/  MUFU.EX2 R113, R115 ;  /* 0x0000007300717308 */ /* 0x000f300000000800 */
[----:B------:R-:W3:Y:S01]  /*2b70*/  MUFU.EX2 R6, R116 ;  /* 0x0000007400067308 */ /* 0x000ee20000000800 */
[----:B------:R-:W-:Y:S01]  /*2b80*/  @!P1 FMUL R117, R117, 0.5 ;  /* 0x3f00000075759820 */ /* 0x000fe20000400000 */
[----:B------:R-:W-:Y:S01]  /*2b90*/  @!P2 FMUL R118, R118, 0.5 ;  /* 0x3f0000007676a820 */ /* 0x000fe20000400000 */
[----:B------:R-:W-:Y:S01]  /*2ba0*/  FFMA R120, R120, UR11, -R16 ;  /* 0x0000000b78787c23 */ /* 0x000fe20008000810 */
[----:B------:R-:W-:Y:S01]  /*2bb0*/  FFMA R121, R121, UR11, -R17 ;  /* 0x0000000b79797c23 */ /* 0x000fe20008000811 */
[----:B------:R-:W-:Y:S01]  /*2bc0*/  @!P3 FMUL R119, R119, 0.5 ;  /* 0x3f0000007777b820 */ /* 0x000fe20000400000 */
[----:B-1----:R-:W-:-:S02]  /*2bd0*/  FFMA R114, R122, UR11, -R18 ;  /* 0x0000000b7a727c23 */ /* 0x002fc40008000812 */
[----:B------:R-:W1:Y:S01]  /*2be0*/  MUFU.EX2 R7, R117 ;  /* 0x0000007500077308 */ /* 0x000e620000000800 */
[----:B--2---:R-:W-:Y:S01]  /*2bf0*/  @!P4 FMUL R112, R112, R112 ;  /* 0x000000707070c220 */ /* 0x004fe20000400000 */
[----:B----4-:R-:W-:Y:S01]  /*2c00*/  @!P5 FMUL R113, R113, R113 ;  /* 0x000000717171d220 */ /* 0x010fe20000400000 */
[----:B------:R-:W-:Y:S02]  /*2c10*/  FSETP.GEU.AND P4, PT, R120, -126, PT ;  /* 0xc2fc00007800780b */ /* 0x000fe40003f8e000 */
[----:B------:R-:W-:-:S03]  /*2c20*/  FSETP.GEU.AND P5, PT, R121, -126, PT ;  /* 0xc2fc00007900780b */ /* 0x000fc60003fae000 */
[----:B------:R-:W2:Y:S01]  /*2c30*/  MUFU.EX2 R16, R118 ;  /* 0x0000007600107308 */ /* 0x000ea20000000800 */
[----:B---3--:R-:W-:Y:S01]  /*2c40*/  @!P6 FMUL R6, R6, R6 ;  /* 0x000000060606e220 */ /* 0x008fe20000400000 */
[----:B------:R-:W-:-:S06]  /*2c50*/  FSETP.GEU.AND P6, PT, R114, -126, PT ;  /* 0xc2fc00007200780b */ /* 0x000fcc0003fce000 */
[----:B------:R-:W3:Y:S01]  /*2c60*/  MUFU.EX2 R17, R119 ;  /* 0x0000007700117308 */ /* 0x000ee20000000800 */
[----:B------:R-:W-:Y:S01]  /*2c70*/  FFMA R115, R123, UR11, -R19 ;  /* 0x0000000b7b737c23 */ /* 0x000fe20008000813 */
[----:B------:R-:W-:Y:S01]  /*2c80*/  @!P4 FMUL R120, R120, 0.5 ;  /* 0x3f0000007878c820 */ /* 0x000fe20000400000 */
[----:B------:R-:W-:Y:S01]  /*2c90*/  @!P5 FMUL R121, R121, 0.5 ;  /* 0x3f0000007979d820 */ /* 0x000fe20000400000 */
[----:B-1----:R-:W-:Y:S02]  /*2ca0*/  @!P1 FMUL R7, R7, R7 ;  /* 0x0000000707079220 */ /* 0x002fe40000400000 */
[----:B------:R-:W-:Y:S01]  /*2cb0*/  FSETP.GEU.AND P1, PT, R115, -126, PT ;  /* 0xc2fc00007300780b */ /* 0x000fe20003f2e000 */
[----:B------:R-:W-:Y:S01]  /*2cc0*/  @!P6 FMUL R114, R114, 0.5 ;  /* 0x3f0000007272e820 */ /* 0x000fe20000400000 */
[----:B------:R-:W1:Y:S01]  /*2cd0*/  MUFU.EX2 R18, R120 ;  /* 0x0000007800127308 */ /* 0x000e620000000800 */
[----:B--2---:R-:W-:Y:S01]  /*2ce0*/  @!P2 FMUL R16, R16, R16 ;  /* 0x000000101010a220 */ /* 0x004fe20000400000 */
[----:B------:R-:W-:-:S02]  /*2cf0*/  WARPGROUP.DEPBAR.LE gsb0, 0x0 ;  /* 0x00008000000079c5 */ /* 0x000fc40000010000 */
[----:B------:R-:W-:-:S04]  /*2d00*/  F2FP.F16.F32.PACK_AB R104, R5, R4 ;  /* 0x000000040568723e */ /* 0x000fc800000000ff */
[----:B------:R-:W2:Y:S01]  /*2d10*/  MUFU.EX2 R19, R121 ;  /* 0x0000007900137308 */ /* 0x000ea20000000800 */
[----:B---3--:R-:W-:Y:S01]  /*2d20*/  @!P3 FMUL R17, R17, R17 ;  /* 0x000000111111b220 */ /* 0x008fe20000400000 */
[----:B------:R-:W-:Y:S01]  /*2d30*/  F2FP.F16.F32.PACK_AB R105, R113, R112 ;  /* 0x000000707169723e */ /* 0x000fe200000000ff */
[----:B------:R-:W-:Y:S01]  /*2d40*/  UIADD3 UR14, UR17, 0x60, URZ ;  /* 0x00000060110e7890 */ /* 0x000fe2000fffe03f */
[----:B------:R-:W-:Y:S02]  /*2d50*/  F2FP.F16.F32.PACK_AB R106, R7, R6 ;  /* 0x00000006076a723e */ /* 0x000fe400000000ff */
[----:B------:R-:W-:Y:S02]  /*2d60*/  F2FP.F16.F32.PACK_AB R107, R17, R16 ;  /* 0x00000010116b723e */ /* 0x000fe400000000ff */
[----:B------:R-:W3:Y:S01]  /*2d70*/  MUFU.EX2 R114, R114 ;  /* 0x0000007200727308 */ /* 0x000ee20000000800 */
[----:B------:R-:W-:Y:S01]  /*2d80*/  FFMA R8, R124, UR11, -R8 ;  /* 0x0000000b7c087c23 */ /* 0x000fe20008000808 */
[----:B------:R-:W-:Y:S01]  /*2d90*/  WARPGROUP.ARRIVE ;  /* 0x00000000000079c5 */ /* 0x000fe20000000000 */
[----:B------:R-:W-:Y:S01]  /*2da0*/  FFMA R9, R125, UR11, -R9 ;  /* 0x0000000b7d097c23 */ /* 0x000fe20008000809 */
[----:B------:R-:W-:Y:S01]  /*2db0*/  @!P1 FMUL R115, R115, 0.5 ;  /* 0x3f00000073739820 */ /* 0x000fe20000400000 */
[----:B------:R-:W-:Y:S01]  /*2dc0*/  UMOV UR15, 0xc0000010 ;  /* 0xc0000010000f7882 */ /* 0x000fe20000000000 */
[----:B------:R-:W-:Y:S01]  /*2dd0*/  FFMA R10, R126, UR11, -R10 ;  /* 0x0000000b7e0a7c23 */ /* 0x000fe2000800080a */
[----:B------:R-:W-:Y:S01]  /*2de0*/  FFMA R11, R127, UR11, -R11 ;  /* 0x0000000b7f0b7c23 */ /* 0x000fe2000800080b */
[----:B------:R-:W-:Y:S01]  /*2df0*/  FSETP.GEU.AND P2, PT, R8, -126, PT ;  /* 0xc2fc00000800780b */ /* 0x000fe20003f4e000 */
[----:B------:R-:W-:Y:S01]  /*2e00*/  HGMMA.64x16x16.F32 R152, R104, gdesc[UR12].tnspB, R152, gsb0 ;  /* 0x4020000c68987df0 */ /* 0x000fe20008000898 */
[----:B------:R-:W-:Y:S01]  /*2e10*/  FSETP.GEU.AND P3, PT, R9, -126, PT ;  /* 0xc2fc00000900780b */ /* 0x000fe20003f6e000 */
[----:B------:R-:W-:Y:S01]  /*2e20*/  FFMA R128, R128, UR11, -R12 ;  /* 0x0000000b80807c23 */ /* 0x000fe2000800080c */
[----:B------:R-:W4:Y:S01]  /*2e30*/  MUFU.EX2 R115, R115 ;  /* 0x0000007300737308 */ /* 0x000f220000000800 */
[----:B-1----:R-:W-:Y:S01]  /*2e40*/  @!P4 FMUL R18, R18, R18 ;  /* 0x000000121212c220 */ /* 0x002fe20000400000 */
[----:B--2---:R-:W-:Y:S01]  /*2e50*/  @!P5 FMUL R19, R19, R19 ;  /* 0x000000131313d220 */ /* 0x004fe20000400000 */
[----:B------:R-:W-:-:S02]  /*2e60*/  FSETP.GEU.AND P4, PT, R10, -126, PT ;  /* 0xc2fc00000a00780b */ /* 0x000fc40003f8e000 */
[----:B------:R-:W-:Y:S01]  /*2e70*/  FSETP.GEU.AND P5, PT, R11, -126, PT ;  /* 0xc2fc00000b00780b */ /* 0x000fe20003fae000 */
[----:B---3--:R-:W-:Y:S01]  /*2e80*/  @!P6 FMUL R114, R114, R114 ;  /* 0x000000727272e220 */ /* 0x008fe20000400000 */
[----:B------:R-:W-:Y:S02]  /*2e90*/  FSETP.GEU.AND P6, PT, R128, -126, PT ;  /* 0xc2fc00008000780b */ /* 0x000fe40003fce000 */
[----:B------:R-:W-:Y:S01]  /*2ea0*/  @!P2 FMUL R8, R8, 0.5 ;  /* 0x3f0000000808a820 */ /* 0x000fe20000400000 */
[----:B------:R-:W-:Y:S01]  /*2eb0*/  FFMA R129, R129, UR11, -R13 ;  /* 0x0000000b81817c23 */ /* 0x000fe2000800080d */
[----:B------:R-:W-:Y:S02]  /*2ec0*/  @!P3 FMUL R9, R9, 0.5 ;  /* 0x3f0000000909b820 */ /* 0x000fe40000400000 */
[----:B------:R-:W1:Y:S03]  /*2ed0*/  MUFU.EX2 R116, R8 ;  /* 0x0000000800747308 */ /* 0x000e660000000800 */
[----:B------:R-:W-:-:S02]  /*2ee0*/  @!P4 FMUL R10, R10, 0.5 ;  /* 0x3f0000000a0ac820 */ /* 0x000fc40000400000 */
[----:B------:R-:W-:Y:S01]  /*2ef0*/  @!P5 FMUL R11, R11, 0.5 ;  /* 0x3f0000000b0bd820 */ /* 0x000fe20000400000 */
[----:B----4-:R-:W-:Y:S01]  /*2f00*/  @!P1 FMUL R115, R115, R115 ;  /* 0x0000007373739220 */ /* 0x010fe20000400000 */
[----:B------:R-:W-:Y:S01]  /*2f10*/  @!P6 FMUL R128, R128, 0.5 ;  /* 0x3f0000008080e820 */ /* 0x000fe20000400000 */
[----:B------:R-:W2:Y:S01]  /*2f20*/  MUFU.EX2 R13, R9 ;  /* 0x00000009000d7308 */ /* 0x000ea20000000800 */
[----:B------:R-:W-:Y:S01]  /*2f30*/  FSETP.GEU.AND P1, PT, R129, -126, PT ;  /* 0xc2fc00008100780b */ /* 0x000fe20003f2e000 */
[----:B------:R-:W-:-:S06]  /*2f40*/  FFMA R118, R130, UR11, -R14 ;  /* 0x0000000b82767c23 */ /* 0x000fcc000800080e */
[----:B------:R-:W3:Y:S08]  /*2f50*/  MUFU.EX2 R12, R10 ;  /* 0x0000000a000c7308 */ /* 0x000ef00000000800 */
[----:B------:R-:W4:Y:S08]  /*2f60*/  MUFU.EX2 R117, R11 ;  /* 0x0000000b00757308 */ /* 0x000f300000000800 */
[----:B------:R-:W5:Y:S01]  /*2f70*/  MUFU.EX2 R14, R128 ;  /* 0x00000080000e7308 */ /* 0x000f620000000800 */
[----:B------:R-:W-:Y:S01]  /*2f80*/  FFMA R119, R131, UR11, -R15 ;  /* 0x0000000b83777c23 */ /* 0x000fe2000800080f */
[----:B-1----:R-:W-:Y:S01]  /*2f90*/  @!P2 FMUL R116, R116, R116 ;  /* 0x000000747474a220 */ /* 0x002fe20000400000 */
[----:B------:R-:W-:Y:S01]  /*2fa0*/  @!P1 FMUL R129, R129, 0.5 ;  /* 0x3f00000081819820 */ /* 0x000fe20000400000 */
[----:B------:R-:W-:Y:S01]  /*2fb0*/  FSETP.GEU.AND P2, PT, R118, -126, PT ;  /* 0xc2fc00007600780b */ /* 0x000fe20003f4e000 */
[----:B--2---:R-:W-:Y:S01]  /*2fc0*/  @!P3 FMUL R13, R13, R13 ;  /* 0x0000000d0d0db220 */ /* 0x004fe20000400000 */
[----:B------:R-:W-:Y:S01]  /*2fd0*/  FSETP.GEU.AND P3, PT, R119, -126, PT ;  /* 0xc2fc00007700780b */ /* 0x000fe20003f6e000 */
[----:B------:R-:W-:Y:S01]  /*2fe0*/  FFMA R122, R134, UR11, -R190 ;  /* 0x0000000b867a7c23 */ /* 0x000fe200080008be */
[----:B------:R-:W1:Y:S01]  /*2ff0*/  MUFU.EX2 R15, R129 ;  /* 0x00000081000f7308 */ /* 0x000e620000000800 */
[----:B---3--:R-:W-:Y:S01]  /*3000*/  @!P4 FMUL R12, R12, R12 ;  /* 0x0000000c0c0cc220 */ /* 0x008fe20000400000 */
[----:B----4-:R-:W-:Y:S01]  /*3010*/  @!P5 FMUL R117, R117, R117 ;  /* 0x000000757575d220 */ /* 0x010fe20000400000 */
[----:B------:R-:W-:-:S02]  /*3020*/  WARPGROUP.DEPBAR.LE gsb0, 0x0 ;  /* 0x00008000000079c5 */ /* 0x000fc40000010000 */
[----:B------:R-:W-:Y:S01]  /*3030*/  F2FP.F16.F32.PACK_AB R104, R19, R18 ;  /* 0x000000121368723e */ /* 0x000fe200000000ff */
[----:B------:R-:W-:Y:S01]  /*3040*/  UIADD3 UR14, UR17, 0x80, URZ ;  /* 0x00000080110e7890 */ /* 0x000fe2000fffe03f */
[----:B------:R-:W-:Y:S01]  /*3050*/  F2FP.F16.F32.PACK_AB R105, R115, R114 ;  /* 0x000000727369723e */ /* 0x000fe200000000ff */
[----:B-----5:R-:W-:Y:S01]  /*3060*/  @!P6 FMUL R14, R14, R14 ;  /* 0x0000000e0e0ee220 */ /* 0x020fe20000400000 */
[----:B------:R-:W-:Y:S02]  /*3070*/  FSETP.GEU.AND P6, PT, R122, -126, PT ;  /* 0xc2fc00007a00780b */ /* 0x000fe40003fce000 */
[----:B------:R-:W-:Y:S02]  /*3080*/  F2FP.F16.F32.PACK_AB R106, R13, R116 ;  /* 0x000000740d6a723e */ /* 0x000fe400000000ff */
[----:B------:R-:W-:Y:S01]  /*3090*/  F2FP.F16.F32.PACK_AB R107, R117, R12 ;  /* 0x0000000c756b723e */ /* 0x000fe200000000ff */
[----:B------:R-:W-:-:S03]  /*30a0*/  @!P2 FMUL R118, R118, 0.5 ;  /* 0x3f0000007676a820 */ /* 0x000fc60000400000 */
[----:B------:R-:W-:Y:S01]  /*30b0*/  WARPGROUP.ARRIVE ;  /* 0x00000000000079c5 */ /* 0x000fe20000000000 */
[----:B------:R-:W-:Y:S01]  /*30c0*/  @!P3 FMUL R119, R119, 0.5 ;  /* 0x3f0000007777b820 */ /* 0x000fe20000400000 */
[----:B------:R-:W-:Y:S01]  /*30d0*/  FFMA R120, R132, UR11, -R188 ;  /* 0x0000000b84787c23 */ /* 0x000fe200080008bc */
[----:B------:R-:W-:Y:S01]  /*30e0*/  FFMA R121, R133, UR11, -R189 ;  /* 0x0000000b85797c23 */ /* 0x000fe200080008bd */
[----:B------:R-:W-:Y:S01]  /*30f0*/  FFMA R123, R135, UR11, -R191 ;  /* 0x0000000b877b7c23 */ /* 0x000fe200080008bf */
[----:B------:R-:W-:Y:S01]  /*3100*/  UMOV UR15, 0xc0000010 ;  /* 0xc0000010000f7882 */ /* 0x000fe20000000000 */
[----:B------:R-:W2:Y:S01]  /*3110*/  MUFU.EX2 R118, R118 ;  /* 0x0000007600767308 */ /* 0x000ea20000000800 */
[----:B------:R-:W-:Y:S01]  /*3120*/  HGMMA.64x16x16.F32 R152, R104, gdesc[UR12].tnspB, R152, gsb0 ;  /* 0x4020000c68987df0 */ /* 0x000fe20008000898 */
[----:B-1----:R-:W-:Y:S01]  /*3130*/  @!P1 FMUL R15, R15, R15 ;  /* 0x0000000f0f0f9220 */ /* 0x002fe20000400000 */
[----:B------:R-:W-:Y:S01]  /*3140*/  @!P6 FMUL R122, R122, 0.5 ;  /* 0x3f0000007a7ae820 */ /* 0x000fe20000400000 */
[----:B------:R-:W-:-:S02]  /*3150*/  FSETP.GEU.AND P4, PT, R120, -126, PT ;  /* 0xc2fc00007800780b */ /* 0x000fc40003f8e000 */
[----:B------:R-:W-:Y:S02]  /*3160*/  FSETP.GEU.AND P5, PT, R121, -126, PT ;  /* 0xc2fc00007900780b */ /* 0x000fe40003fae000 */
[----:B------:R-:W1:Y:S01]  /*3170*/  MUFU.EX2 R119, R119 ;  /* 0x0000007700777308 */ /* 0x000e620000000800 */
[----:B------:R-:W-:Y:S01]  /*3180*/  FSETP.GEU.AND P1, PT, R123, -126, PT ;  /* 0xc2fc00007b00780b */ /* 0x000fe20003f2e000 */
[----:B------:R-:W-:-:S06]  /*3190*/  FFMA R124, R136, UR11, -R184 ;  /* 0x0000000b887c7c23 */ /* 0x000fcc00080008b8 */
[----:B------:R-:W3:Y:S01]  /*31a0*/  MUFU.EX2 R122, R122 ;  /* 0x0000007a007a7308 */ /* 0x000ee20000000800 */
[----:B------:R-:W-:Y:S01]  /*31b0*/  @!P4 FMUL R120, R120, 0.5 ;  /* 0x3f0000007878c820 */ /* 0x000fe20000400000 */
[----:B------:R-:W-:Y:S01]  /*31c0*/  FFMA R125, R137, UR11, -R185 ;  /* 0x0000000b897d7c23 */ /* 0x000fe200080008b9 */
[----:B------:R-:W-:Y:S01]  /*31d0*/  @!P5 FMUL R121, R121, 0.5 ;  /* 0x3f0000007979d820 */ /* 0x000fe20000400000 */
[----:B--2---:R-:W-:Y:S02]  /*31e0*/  @!P2 FMUL R118, R118, R118 ;  /* 0x000000767676a220 */ /* 0x004fe40000400000 */
[----:B------:R-:W-:Y:S01]  /*31f0*/  @!P1 FMUL R123, R123, 0.5 ;  /* 0x3f0000007b7b9820 */ /* 0x000fe20000400000 */
[----:B------:R-:W-:Y:S01]  /*3200*/  FSETP.GEU.AND P2, PT, R124, -126, PT ;  /* 0xc2fc00007c00780b */ /* 0x000fe20003f4e000 */
[----:B------:R-:W-:Y:S01]  /*3210*/  FFMA R96, R140, UR11, -R96 ;  /* 0x0000000b8c607c23 */ /* 0x000fe20008000860 */
[----:B-1----:R-:W-:Y:S01]  /*3220*/  @!P3 FMUL R119, R119, R119 ;  /* 0x000000777777b220 */ /* 0x002fe20000400000 */
[----:B------:R-:W-:Y:S01]  /*3230*/  FSETP.GEU.AND P3, PT, R125, -126, PT ;  /* 0xc2fc00007d00780b */ /* 0x000fe20003f6e000 */
[----:B------:R-:W1:Y:S08]  /*3240*/  MUFU.EX2 R120, R120 ;  /* 0x0000007800787308 */ /* 0x000e700000000800 */
[----:B------:R-:W2:Y:S01]  /*3250*/  MUFU.EX2 R121, R121 ;  /* 0x0000007900797308 */ /* 0x000ea20000000800 */
[----:B---3--:R-:W-:Y:S01]  /*3260*/  @!P6 FMUL R122, R122, R122 ;  /* 0x0000007a7a7ae220 */ /* 0x008fe20000400000 */
[----:B------:R-:W-:-:S06]  /*3270*/  FSETP.GEU.AND P6, PT, R96, -126, PT ;  /* 0xc2fc00006000780b */ /* 0x000fcc0003fce000 */
[----:B------:R-:W3:Y:S01]  /*3280*/  MUFU.EX2 R123, R123 ;  /* 0x0000007b007b7308 */ /* 0x000ee20000000800 */
[----:B------:R-:W-:Y:S01]  /*3290*/  @!P2 FMUL R124, R124, 0.5 ;  /* 0x3f0000007c7ca820 */ /* 0x000fe20000400000 */
[----:B------:R-:W-:Y:S01]  /*32a0*/  @!P3 FMUL R125, R125, 0.5 ;  /* 0x3f0000007d7db820 */ /* 0x000fe20000400000 */
[----:B-1----:R-:W-:Y:S01]  /*32b0*/  @!P4 FMUL R120, R120, R120 ;  /* 0x000000787878c220 */ /* 0x002fe20000400000 */
[----:B------:R-:W-:-:S03]  /*32c0*/  WARPGROUP.DEPBAR.LE gsb0, 0x0 ;  /* 0x00008000000079c5 */ /* 0x000fc60000010000 */
[----:B------:R-:W-:Y:S01]  /*32d0*/  @!P6 FMUL R96, R96, 0.5 ;  /* 0x3f0000006060e820 */ /* 0x000fe20000400000 */
[----:B------:R-:W1:Y:S01]  /*32e0*/  MUFU.EX2 R124, R124 ;  /* 0x0000007c007c7308 */ /* 0x000e620000000800 */
[----:B--2---:R-:W-:Y:S01]  /*32f0*/  @!P5 FMUL R121, R121, R121 ;  /* 0x000000797979d220 */ /* 0x004fe20000400000 */
[----:B------:R-:W-:Y:S01]  /*3300*/  FFMA R141, R141, UR11, -R97 ;  /* 0x0000000b8d8d7c23 */ /* 0x000fe20008000861 */
[----:B------:R-:W-:Y:S01]  /*3310*/  FFMA R107, R142, UR11, -R98 ;  /* 0x0000000b8e6b7c23 */ /* 0x000fe20008000862 */
[----:B------:R-:W-:-:S04]  /*3320*/  FFMA R143, R143, UR11, -R99 ;  /* 0x0000000b8f8f7c23 */ /* 0x000fc80008000863 */
[----:B------:R-:W2:Y:S01]  /*3330*/  MUFU.EX2 R125, R125 ;  /* 0x0000007d007d7308 */ /* 0x000ea20000000800 */
[----:B---3--:R-:W-:Y:S01]  /*3340*/  @!P1 FMUL R123, R123, R123 ;  /* 0x0000007b7b7b9220 */ /* 0x008fe20000400000 */
[----:B------:R-:W-:Y:S01]  /*3350*/  F2FP.F16.F32.PACK_AB R97, R119, R118 ;  /* 0x000000767761723e */ /* 0x000fe200000000ff */
[----:B------:R-:W-:Y:S01]  /*3360*/  UIADD3 UR14, UR17, 0xa0, URZ ;  /* 0x000000a0110e7890 */ /* 0x000fe2000fffe03f */
[----:B------:R-:W-:Y:S02]  /*3370*/  F2FP.F16.F32.PACK_AB R98, R121, R120 ;  /* 0x000000787962723e */ /* 0x000fe400000000ff */
[----:B------:R-:W-:Y:S02]  /*3380*/  F2FP.F16.F32.PACK_AB R99, R123, R122 ;  /* 0x0000007a7b63723e */ /* 0x000fe400000000ff */
[----:B------:R3:W-:Y:S01]  /*3390*/  MUFU.EX2 R106, R96 ;  /* 0x00000060006a7308 */ /* 0x0007e20000000800 */
[----:B------:R-:W-:Y:S01]  /*33a0*/  UMOV UR15, 0xc0000010 ;  /* 0xc0000010000f7882 */ /* 0x000fe20000000000 */
[----:B---3--:R-:W-:-:S04]  /*33b0*/  F2FP.F16.F32.PACK_AB R96, R15, R14 ;  /* 0x0000000e0f60723e */ /* 0x008fc800000000ff */
[----:B------:R-:W-:Y:S01]  /*33c0*/  WARPGROUP.ARRIVE ;  /* 0x00000000000079c5 */ /* 0x000fe20000000000 */
[----:B------:R-:W-:Y:S01]  /*33d0*/  FFMA R138, R138, UR11, -R186 ;  /* 0x0000000b8a8a7c23 */ /* 0x000fe200080008ba */
[----:B------:R-:W-:Y:S01]  /*33e0*/  FFMA R139, R139, UR11, -R187 ;  /* 0x0000000b8b8b7c23 */ /* 0x000fe200080008bb */
[----:B-1----:R-:W-:Y:S01]  /*33f0*/  @!P2 FMUL R124, R124, R124 ;  /* 0x0000007c7c7ca220 */ /* 0x002fe20000400000 */
[----:B------:R-:W-:Y:S02]  /*3400*/  FSETP.GEU.AND P2, PT, R107, -126, PT ;  /* 0xc2fc00006b00780b */ /* 0x000fe40003f4e000 */
[----:B------:R-:W-:Y:S01]  /*3410*/  HGMMA.64x16x16.F32 R152, R96, gdesc[UR12].tnspB, R152, gsb0 ;  /* 0x4020000c60987df0 */ /* 0x000fe20008000898 */
[----:B--2---:R-:W-:Y:S01]  /*3420*/  @!P3 FMUL R125, R125, R125 ;  /* 0x0000007d7d7db220 */ /* 0x004fe20000400000 */
[----:B------:R-:W-:Y:S02]  /*3430*/  FSETP.GEU.AND P4, PT, R138, -126, PT ;  /* 0xc2fc00008a00780b */ /* 0x000fe40003f8e000 */
[----:B------:R-:W-:-:S02]  /*3440*/  FSETP.GEU.AND P5, PT, R139, -126, PT ;  /* 0xc2fc00008b00780b */ /* 0x000fc40003fae000 */
[----:B------:R-:W-:Y:S02]  /*3450*/  FSETP.GEU.AND P1, PT, R141, -126, PT ;  /* 0xc2fc00008d00780b */ /* 0x000fe40003f2e000 */
[----:B------:R-:W-:-:S03]  /*3460*/  FSETP.GEU.AND P3, PT, R143, -126, PT ;  /* 0xc2fc00008f00780b */ /* 0x000fc60003f6e000 */
[----:B------:R-:W-:Y:S01]  /*3470*/  @!P2 FMUL R107, R107, 0.5 ;  /* 0x3f0000006b6ba820 */ /* 0x000fe20000400000 */
[----:B------:R-:W-:-:S03]  /*3480*/  FFMA R145, R145, UR11, -R101 ;  /* 0x0000000b91917c23 */ /* 0x000fc60008000865 */
[----:B------:R-:W-:Y:S02]  /*3490*/  @!P4 FMUL R138, R138, 0.5 ;  /* 0x3f0000008a8ac820 */ /* 0x000fe40000400000 */
[----:B------:R-:W-:Y:S02]  /*34a0*/  @!P5 FMUL R139, R139, 0.5 ;  /* 0x3f0000008b8bd820 */ /* 0x000fe40000400000 */
[----:B------:R-:W-:Y:S02]  /*34b0*/  @!P1 FMUL R141, R141, 0.5 ;  /* 0x3f0000008d8d9820 */ /* 0x000fe40000400000 */
[----:B------:R-:W-:Y:S01]  /*34c0*/  @!P3 FMUL R143, R143, 0.5 ;  /* 0x3f0000008f8fb820 */ /* 0x000fe20000400000 */
[----:B------:R-:W-:Y:S01]  /*34d0*/  FFMA R146, R146, UR11, -R102 ;  /* 0x0000000b92927c23 */ /* 0x000fe20008000866 */
[----:B------:R-:W1:Y:S08]  /*34e0*/  MUFU.EX2 R104, R138 ;  /* 0x0000008a00687308 */ /* 0x000e700000000800 */
[----:B------:R-:W2:Y:S08]  /*34f0*/  MUFU.EX2 R105, R139 ;  /* 0x0000008b00697308 */ /* 0x000eb00000000800 */
[----:B------:R-:W3:Y:S08]  /*3500*/  MUFU.EX2 R101, R141 ;  /* 0x0000008d00657308 */ /* 0x000ef00000000800 */
[----:B------:R-:W4:Y:S08]  /*3510*/  MUFU.EX2 R107, R107 ;  /* 0x0000006b006b7308 */ /* 0x000f300000000800 */
[----:B------:R-:W5:Y:S01]  /*3520*/  MUFU.EX2 R102, R143 ;  /* 0x0000008f00667308 */ /* 0x000f620000000800 */
[----:B------:R-:W-:-:S02]  /*3530*/  IMAD.U32 R8, RZ, RZ, UR13 ;  /* 0x0000000dff087e24 */ /* 0x000fc4000f8e00ff */
[----:B-1----:R-:W-:Y:S01]  /*3540*/  @!P4 FMUL R104, R104, R104 ;  /* 0x000000686868c220 */ /* 0x002fe20000400000 */
[----:B--2---:R-:W-:Y:S01]  /*3550*/  @!P5 FMUL R105, R105, R105 ;  /* 0x000000696969d220 */ /* 0x004fe20000400000 */
[----:B------:R-:W-:Y:S01]  /*3560*/  @!P6 FMUL R106, R106, R106 ;  /* 0x0000006a6a6ae220 */ /* 0x000fe20000400000 */
[----:B---3--:R-:W-:Y:S01]  /*3570*/  @!P1 FMUL R101, R101, R101 ;  /* 0x0000006565659220 */ /* 0x008fe20000400000 */
[----:B------:R-:W-:Y:S01]  /*3580*/  LEA R8, R8, R193, 0x7 ;  /* 0x000000c108087211 */ /* 0x000fe200078e38ff */
[----:B------:R-:W-:Y:S01]  /*3590*/  FFMA R144, R144, UR11, -R100 ;  /* 0x0000000b90907c23 */ /* 0x000fe20008000864 */
[----:B----4-:R-:W-:Y:S02]  /*35a0*/  @!P2 FMUL R107, R107, R107 ;  /* 0x0000006b6b6ba220 */ /* 0x010fe40000400000 */
[----:B------:R-:W-:Y:S01]  /*35b0*/  LEA R100, R8, UR38, 0x2 ;  /* 0x0000002608647c11 */ /* 0x000fe2000f8e10ff */
[----:B------:R-:W-:Y:S02]  /*35c0*/  WARPGROUP.DEPBAR.LE gsb0, 0x0 ;  /* 0x00008000000079c5 */ /* 0x000fe40000010000 */
[----:B-----5:R-:W-:Y:S01]  /*35d0*/  @!P3 FMUL R102, R102, R102 ;  /* 0x000000666666b220 */ /* 0x020fe20000400000 */
[----:B------:R-:W-:Y:S01]  /*35e0*/  F2FP.F16.F32.PACK_AB R96, R125, R124 ;  /* 0x0000007c7d60723e */ /* 0x000fe200000000ff */
[----:B------:R-:W-:Y:S01]  /*35f0*/  UIADD3 UR14, UR17, 0xc0, URZ ;  /* 0x000000c0110e7890 */ /* 0x000fe2000fffe03f */
[----:B------:R-:W-:Y:S01]  /*3600*/  F2FP.F16.F32.PACK_AB R97, R105, R104 ;  /* 0x000000686961723e */ /* 0x000fe200000000ff */
[----:B------:R-:W1:Y:S01]  /*3610*/  LDS.64 R8, [R100+0x12000] ;  /* 0x0120000064087984 */ /* 0x000e620000000a00 */
[----:B------:R-:W-:-:S02]  /*3620*/  F2FP.F16.F32.PACK_AB R98, R101, R106 ;  /* 0x0000006a6562723e */ /* 0x000fc400000000ff */
[----:B------:R-:W-:Y:S01]  /*3630*/  F2FP.F16.F32.PACK_AB R99, R102, R107 ;  /* 0x0000006b6663723e */ /* 0x000fe200000000ff */
[----:B------:R-:W2:Y:S03]  /*3640*/  LDS.64 R10, [R100+0x12020] ;  /* 0x01202000640a7984 */ /* 0x000ea60000000a00 */
[----:B------:R-:W-:Y:S01]  /*3650*/  WARPGROUP.ARRIVE ;  /* 0x00000000000079c5 */ /* 0x000fe20000000000 */
[----:B------:R-:W-:Y:S01]  /*3660*/  FSETP.GEU.AND P4, PT, R144, -126, PT ;  /* 0xc2fc00009000780b */ /* 0x000fe20003f8e000 */
[----:B------:R-:W-:Y:S01]  /*3670*/  UMOV UR15, 0xc0000010 ;  /* 0xc0000010000f7882 */ /* 0x000fe20000000000 */
[----:B------:R-:W-:-:S03]  /*3680*/  FSETP.GEU.AND P5, PT, R145, -126, PT ;  /* 0xc2fc00009100780b */ /* 0x000fc60003fae000 */
[----:B------:R-:W-:Y:S01]  /*3690*/  HGMMA.64x16x16.F32 R152, R96, gdesc[UR12].tnspB, R152, gsb0 ;  /* 0x4020000c60987df0 */ /* 0x000fe20008000898 */
[----:B------:R-:W-:Y:S01]  /*36a0*/  FFMA R126, R147, UR11, -R103 ;  /* 0x0000000b937e7c23 */ /* 0x000fe20008000867 */
[----:B------:R-:W-:-:S06]  /*36b0*/  FFMA R148, R148, UR11, -R20 ;  /* 0x0000000b94947c23 */ /* 0x000fcc0008000814 */
[----:B------:R-:W-:Y:S02]  /*36c0*/  @!P4 FMUL R144, R144, 0.5 ;  /* 0x3f0000009090c820 */ /* 0x000fe40000400000 */
[----:B------:R-:W-:Y:S02]  /*36d0*/  @!P5 FMUL R145, R145, 0.5 ;  /* 0x3f0000009191d820 */ /* 0x000fe40000400000 */
[----:B------:R-:W3:Y:S08]  /*36e0*/  MUFU.EX2 R103, R144 ;  /* 0x0000009000677308 */ /* 0x000ef00000000800 */
[----:B------:R-:W4:Y:S01]  /*36f0*/  MUFU.EX2 R20, R145 ;  /* 0x0000009100147308 */ /* 0x000f220000000800 */
[----:B------:R-:W-:Y:S01]  /*3700*/  FFMA R149, R149, UR11, -R21 ;  /* 0x0000000b95957c23 */ /* 0x000fe20008000815 */
[----:B------:R-:W-:Y:S01]  /*3710*/  FFMA R22, R150, UR11, -R22 ;  /* 0x0000000b96167c23 */ /* 0x000fe20008000816 */
[----:B------:R-:W-:Y:S01]  /*3720*/  FFMA R23, R151, UR11, -R23 ;  /* 0x0000000b97177c23 */ /* 0x000fe20008000817 */
[----:B------:R-:W-:-:S02]  /*3730*/  FSETP.GEU.AND P1, PT, R126, -126, PT ;  /* 0xc2fc00007e00780b */ /* 0x000fc40003f2e000 */
[----:B------:R-:W-:Y:S02]  /*3740*/  FSETP.GEU.AND P6, PT, R146, -126, PT ;  /* 0xc2fc00009200780b */ /* 0x000fe40003fce000 */
[----:B------:R-:W-:Y:S01]  /*3750*/  FSETP.GEU.AND P2, PT, R148, -126, PT ;  /* 0xc2fc00009400780b */ /* 0x000fe20003f4e000 */
[----:B---3--:R-:W-:Y:S01]  /*3760*/  @!P4 FMUL R103, R103, R103 ;  /* 0x000000676767c220 */ /* 0x008fe20000400000 */
[----:B------:R-:W-:Y:S02]  /*3770*/  FSETP.GEU.AND P3, PT, R149, -126, PT ;  /* 0xc2fc00009500780b */ /* 0x000fe40003f6e000 */
[----:B------:R-:W-:Y:S01]  /*3780*/  FSETP.GEU.AND P4, PT, R22, -126, PT ;  /* 0xc2fc00001600780b */ /* 0x000fe20003f8e000 */
[----:B----4-:R-:W-:Y:S01]  /*3790*/  @!P5 FMUL R20, R20, R20 ;  /* 0x000000141414d220 */ /* 0x010fe20000400000 */
[----:B------:R-:W-:-:S03]  /*37a0*/  FSETP.GEU.AND P5, PT, R23, -126, PT ;  /* 0xc2fc00001700780b */ /* 0x000fc60003fae000 */
[----:B------:R-:W-:Y:S01]  /*37b0*/  @!P1 FMUL R126, R126, 0.5 ;  /* 0x3f0000007e7e9820 */ /* 0x000fe20000400000 */
[----:B------:R-:W-:Y:S01]  /*37c0*/  FMUL R2, R2, UR12 ;  /* 0x0000000c02027c20 */ /* 0x000fe20008400000 */
[----:B------:R-:W-:Y:S02]  /*37d0*/  WARPGROUP.DEPBAR.LE gsb0, 0x0 ;  /* 0x00008000000079c5 */ /* 0x000fe40000010000 */
[--C-:B-1----:R-:W-:Y:S01]  /*37e0*/  FADD R99, R24, -R8.reuse ;  /* 0x8000000818637221 */ /* 0x102fe20000000000 */
[----:B------:R-:W-:Y:S01]  /*37f0*/  @!P6 FMUL R146, R146, 0.5 ;  /* 0x3f0000009292e820 */ /* 0x000fe20000400000 */
[----:B------:R-:W-:Y:S01]  /*3800*/  @!P2 FMUL R148, R148, 0.5 ;  /* 0x3f0000009494a820 */ /* 0x000fe20000400000 */
[----:B------:R-:W-:Y:S01]  /*3810*/  @!P3 FMUL R149, R149, 0.5 ;  /* 0x3f0000009595b820 */ /* 0x000fe20000400000 */
[----:B------:R-:W-:Y:S01]  /*3820*/  @!P4 FMUL R22, R22, 0.5 ;  /* 0x3f0000001616c820 */ /* 0x000fe20000400000 */
[----:B------:R-:W-:Y:S01]  /*3830*/  FADD R24, R25, -R9 ;  /* 0x8000000919187221 */ /* 0x000fe20000000000 */
[----:B------:R-:W-:Y:S01]  /*3840*/  @!P5 FMUL R23, R23, 0.5 ;  /* 0x3f0000001717d820 */ /* 0x000fe20000400000 */
[----:B------:R-:W-:Y:S01]  /*3850*/  FMUL R99, R2, R99 ;  /* 0x0000006302637220 */ /* 0x000fe20000400000 */
[----:B------:R-:W-:Y:S01]  /*3860*/  FMUL R2, R88, UR12 ;  /* 0x0000000c58027c20 */ /* 0x000fe20008400000 */
[----:B--2---:R-:W-:Y:S01]  /*3870*/  FADD R25, R29, -R11 ;  /* 0x8000000b1d197221 */ /* 0x004fe20000000000 */
[----:B------:R-:W1:Y:S08]  /*3880*/  MUFU.EX2 R21, R146 ;  /* 0x0000009200157308 */ /* 0x000e700000000800 */
[----:B------:R-:W2:Y:S08]  /*3890*/  MUFU.EX2 R126, R126 ;  /* 0x0000007e007e7308 */ /* 0x000eb00000000800 */
[----:B------:R-:W3:Y:S08]  /*38a0*/  MUFU.EX2 R96, R148 ;  /* 0x0000009400607308 */ /* 0x000ef00000000800 */
[----:B------:R-:W4:Y:S08]  /*38b0*/  MUFU.EX2 R97, R149 ;  /* 0x0000009500617308 */ /* 0x000f300000000800 */
[----:B------:R-:W5:Y:S08]  /*38c0*/  MUFU.EX2 R88, R22 ;  /* 0x0000001600587308 */ /* 0x000f700000000800 */
[----:B------:R-:W5:Y:S01]  /*38d0*/  MUFU.EX2 R29, R23 ;  /* 0x00000017001d7308 */ /* 0x000f620000000800 */
[----:B------:R-:W-:Y:S01]  /*38e0*/  FADD R27, R27, -R9 ;  /* 0x800000091b1b7221 */ /* 0x000fe20000000000 */
[----:B------:R-:W-:Y:S01]  /*38f0*/  FADD R26, R26, -R8 ;  /* 0x800000081a1a7221 */ /* 0x000fe20000000000 */
[----:B------:R-:W-:Y:S01]  /*3900*/  FMUL R199, R199, UR12 ;  /* 0x0000000cc7c77c20 */ /* 0x000fe20008400000 */
[----:B------:R-:W-:Y:S01]  /*3910*/  FMUL R3, R3, UR12 ;  /* 0x0000000c03037c20 */ /* 0x000fe20008400000 */
[----:B------:R-:W-:Y:S01]  /*3920*/  FMUL R128, R2, R27 ;  /* 0x0000001b02807220 */ /* 0x000fe20000400000 */
[--C-:B------:R-:W-:Y:S01]  /*3930*/  FADD R27, R30, -R10.reuse ;  /* 0x8000000a1e1b7221 */ /* 0x100fe20000000000 */
[----:B------:R-:W-:Y:S01]  /*3940*/  FMUL R200, R200, UR12 ;  /* 0x0000000cc8c87c20 */ /* 0x000fe20008400000 */
[----:B------:R-:W-:Y:S01]  /*3950*/  FMUL R90, R90, UR12 ;  /* 0x0000000c5a5a7c20 */ /* 0x000fe20008400000 */
[----:B-1----:R-:W-:Y:S01]  /*3960*/  @!P6 FMUL R21, R21, R21 ;  /* 0x000000151515e220 */ /* 0x002fe20000400000 */
[----:B--2---:R-:W-:Y:S01]  /*3970*/  @!P1 FMUL R126, R126, R126 ;  /* 0x0000007e7e7e9220 */ /* 0x004fe20000400000 */
[----:B---3--:R-:W-:Y:S01]  /*3980*/  @!P2 FMUL R96, R96, R96 ;  /* 0x000000606060a220 */ /* 0x008fe20000400000 */
[----:B----4-:R-:W-:Y:S01]  /*3990*/  @!P3 FMUL R97, R97, R97 ;  /* 0x000000616161b220 */ /* 0x010fe20000400000 */
[----:B-----5:R-:W-:Y:S01]  /*39a0*/  @!P4 FMUL R88, R88, R88 ;  /* 0x000000585858c220 */ /* 0x020fe20000400000 */
[----:B------:R-:W-:Y:S01]  /*39b0*/  FADD R28, R28, -R10 ;  /* 0x8000000a1c1c7221 */ /* 0x000fe20000000000 */
[----:B------:R-:W-:Y:S01]  /*39c0*/  FADD R10, R31, -R11 ;  /* 0x8000000b1f0a7221 */ /* 0x000fe20000000000 */
[----:B------:R-:W-:Y:S01]  /*39d0*/  @!P5 FMUL R29, R29, R29 ;  /* 0x0000001d1d1dd220 */ /* 0x000fe20000400000 */
[----:B------:R-:W-:Y:S01]  /*39e0*/  FMUL R91, R91, UR12 ;  /* 0x0000000c5b5b7c20 */ /* 0x000fe20008400000 */
[----:B------:R-:W-:Y:S01]  /*39f0*/  FMUL R98, R199, R24 ;  /* 0x00000018c7627220 */ /* 0x000fe20000400000 */
[----:B------:R-:W-:Y:S01]  /*3a00*/  FMUL R127, R3, R26 ;  /* 0x0000001a037f7220 */ /* 0x000fe20000400000 */
[----:B------:R-:W-:Y:S01]  /*3a10*/  FMUL R31, R200, R25 ;  /* 0x00000019c81f7220 */ /* 0x000fe20000400000 */
[----:B------:R-:W-:Y:S01]  /*3a20*/  FMUL R30, R90, R27 ;  /* 0x0000001b5a1e7220 */ /* 0x000fe20000400000 */
[----:B------:R-:W-:Y:S01]  /*3a30*/  F2FP.F16.F32.PACK_AB R24, R20, R103 ;  /* 0x000000671418723e */ /* 0x000fe200000000ff */
[----:B------:R-:W-:Y:S01]  /*3a40*/  UIADD3 UR14, UR17, 0xe0, URZ ;  /* 0x000000e0110e7890 */ /* 0x000fe2000fffe03f */
[----:B------:R-:W-:Y:S01]  /*3a50*/  F2FP.F16.F32.PACK_AB R25, R126, R21 ;  /* 0x000000157e19723e */ /* 0x000fe200000000ff */
[----:B------:R-:W-:Y:S01]  /*3a60*/  FMUL R91, R91, R10 ;  /* 0x0000000a5b5b7220 */ /* 0x000fe20000400000 */
[----:B------:R-:W-:Y:S01]  /*3a70*/  F2FP.F16.F32.PACK_AB R26, R97, R96 ;  /* 0x00000060611a723e */ /* 0x000fe200000000ff */
[----:B------:R-:W1:Y:S01]  /*3a80*/  LDS.64 R8, [R100+0x12040] ;  /* 0x0120400064087984 */ /* 0x000e620000000a00 */
[----:B------:R-:W-:-:S03]  /*3a90*/  F2FP.F16.F32.PACK_AB R27, R29, R88 ;  /* 0x000000581d1b723e */ /* 0x000fc600000000ff */
[----:B------:R-:W2:Y:S04]  /*3aa0*/  LDS.64 R2, [R100+0x12060] ;  /* 0x0120600064027984 */ /* 0x000ea80000000a00 */
[----:B------:R-:W3:Y:S01]  /*3ab0*/  LDS.64 R10, [R100+0x12080] ;  /* 0x01208000640a7984 */ /* 0x000ee20000000a00 */
[----:B------:R-:W-:Y:S01]  /*3ac0*/  WARPGROUP.ARRIVE ;  /* 0x00000000000079c5 */ /* 0x000fe20000000000 */
[----:B------:R-:W-:-:S05]  /*3ad0*/  UMOV UR15, 0xc0000010 ;  /* 0xc0000010000f7882 */ /* 0x000fca0000000000 */
[----:B------:R-:W-:Y:S01]  /*3ae0*/  HGMMA.64x16x16.F32 R152, R24, gdesc[UR12].tnspB, R152, gsb0 ;  /* 0x4020000c18987df0 */ /* 0x000fe20008000898 */
[----:B------:R-:W-:Y:S01]  /*3af0*/  FMUL R178, R178, UR12 ;  /* 0x0000000cb2b27c20 */ /* 0x000fe20008400000 */
[----:B------:R-:W-:Y:S01]  /*3b00*/  FMUL R177, R177, UR12 ;  /* 0x0000000cb1b17c20 */ /* 0x000fe20008400000 */
[--C-:B-1----:R-:W-:Y:S01]  /*3b10*/  FADD R32, R32, -R8.reuse ;  /* 0x8000000820207221 */ /* 0x102fe20000000000 */
[----:B------:R-:W-:Y:S01]  /*3b20*/  FADD R34, R34, -R8 ;  /* 0x8000000822227221 */ /* 0x000fe20000000000 */
[--C-:B------:R-:W-:Y:S01]  /*3b30*/  FADD R33, R33, -R9.reuse ;  /* 0x8000000921217221 */ /* 0x100fe20000000000 */
[----:B------:R-:W-:Y:S01]  /*3b40*/  FADD R35, R35, -R9 ;  /* 0x8000000923237221 */ /* 0x000fe20000000000 */
[--C-:B--2---:R-:W-:Y:S01]  /*3b50*/  FADD R9, R36, -R2.reuse ;  /* 0x8000000224097221 */ /* 0x104fe20000000000 */
[----:B------:R-:W-:Y:S01]  /*3b60*/  FADD R8, R37, -R3 ;  /* 0x8000000325087221 */ /* 0x000fe20000000000 */
[----:B------:R-:W-:Y:S01]  /*3b70*/  FADD R38, R38, -R2 ;  /* 0x8000000226267221 */ /* 0x000fe20000000000 */
[----:B------:R-:W-:-:S02]  /*3b80*/  WARPGROUP.DEPBAR.LE gsb0, 0x0 ;  /* 0x00008000000079c5 */ /* 0x000fc40000010000 */
[----:B------:R-:W1:Y:S01]  /*3b90*/  LDS.64 R22, [R100+0x120a0] ;  /* 0x0120a00064167984 */ /* 0x000e620000000a00 */
[----:B------:R-:W-:Y:S01]  /*3ba0*/  FADD R39, R39, -R3 ;  /* 0x8000000327277221 */ /* 0x000fe20000000000 */
[----:B------:R-:W-:Y:S01]  /*3bb0*/  FMUL R9, R178, R9 ;  /* 0x00000009b2097220 */ /* 0x000fe20000400000 */
[----:B------:R-:W-:Y:S01]  /*3bc0*/  FMUL R8, R177, R8 ;  /* 0x00000008b1087220 */ /* 0x000fe20000400000 */
[----:B------:R-:W2:Y:S04]  /*3bd0*/  LDS.64 R2, [R100+0x120c0] ;  /* 0x0120c00064027984 */ /* 0x000ea80000000a00 */
[----:B------:R-:W-:Y:S02]  /*3be0*/  F2FP.F16.F32.PACK_AB R36, R8, R9 ;  /* 0x000000090824723e */ /* 0x000fe400000000ff */
[----:B------:R-:W4:Y:S01]  /*3bf0*/  LDS.64 R8, [R100+0x120e0] ;  /* 0x0120e00064087984 */ /* 0x000f220000000a00 */
[----:B------:R-:W-:Y:S01]  /*3c00*/  FMUL R95, R95, UR12 ;  /* 0x0000000c5f5f7c20 */ /* 0x000fe20008400000 */
[--C-:B---3--:R-:W-:Y:S01]  /*3c10*/  FADD R25, R40, -R10.reuse ;  /* 0x8000000a28197221 */ /* 0x108fe20000000000 */
[----:B------:R-:W-:Y:S01]  /*3c20*/  FADD R27, R42, -R10 ;  /* 0x8000000a2a1b7221 */ /* 0x000fe20000000000 */
[----:B------:R-:W-:Y:S01]  /*3c30*/  FMUL R180, R180, UR12 ;  /* 0x0000000cb4b47c20 */ /* 0x000fe20008400000 */
[----:B------:R-:W-:Y:S01]  /*3c40*/  FMUL R108, R108, UR12 ;  /* 0x0000000c6c6c7c20 */ /* 0x000fe20008400000 */
[----:B------:R-:W-:Y:S01]  /*3c50*/  FMUL R95, R95, R38 ;  /* 0x000000265f5f7220 */ /* 0x000fe20000400000 */
[--C-:B------:R-:W-:Y:S01]  /*3c60*/  FADD R38, R43, -R11.reuse ;  /* 0x8000000b2b267221 */ /* 0x100fe20000000000 */
[----:B------:R-:W-:Y:S01]  /*3c70*/  FMUL R109, R109, UR12 ;  /* 0x0000000c6d6d7c20 */ /* 0x000fe20008400000 */
[----:B------:R-:W-:Y:S01]  /*3c80*/  FMUL R180, R180, R25 ;  /* 0x00000019b4b47220 */ /* 0x000fe20000400000 */
[----:B------:R-:W-:Y:S01]  /*3c90*/  FMUL R42, R108, R27 ;  /* 0x0000001b6c2a7220 */ /* 0x000fe20000400000 */
[----:B------:R-:W-:Y:S01]  /*3ca0*/  FMUL R168, R168, UR12 ;  /* 0x0000000ca8a87c20 */ /* 0x000fe20008400000 */
[----:B------:R-:W-:Y:S01]  /*3cb0*/  FMUL R169, R169, UR12 ;  /* 0x0000000ca9a97c20 */ /* 0x000fe20008400000 */
[----:B------:R-:W-:Y:S01]  /*3cc0*/  FMUL R109, R109, R38 ;  /* 0x000000266d6d7220 */ /* 0x000fe20000400000 */
[----:B------:R-:W-:Y:S01]  /*3cd0*/  FMUL R110, R110, UR12 ;  /* 0x0000000c6e6e7c20 */ /* 0x000fe20008400000 */
[----:B------:R-:W-:Y:S01]  /*3ce0*/  FMUL R111, R111, UR12 ;  /* 0x0000000c6f6f7c20 */ /* 0x000fe20008400000 */
[----:B------:R-:W-:Y:S01]  /*3cf0*/  FADD R10, R41, -R11 ;  /* 0x8000000b290a7221 */ /* 0x000fe20000000000 */
[----:B------:R-:W-:Y:S01]  /*3d00*/  FMUL R183, R183, UR12 ;  /* 0x0000000cb7b77c20 */ /* 0x000fe20008400000 */
[----:B------:R-:W-:Y:S01]  /*3d10*/  FMUL R4, R4, UR12 ;  /* 0x0000000c04047c20 */ /* 0x000fe20008400000 */
[--C-:B-1----:R-:W-:Y:S01]  /*3d20*/  FADD R25, R44, -R22.reuse ;  /* 0x800000162c197221 */ /* 0x102fe20000000000 */
[----:B------:R-:W-:Y:S01]  /*3d30*/  FADD R27, R46, -R22 ;  /* 0x800000162e1b7221 */ /* 0x000fe20000000000 */
[--C-:B------:R-:W-:Y:S01]  /*3d40*/  FADD R22, R45, -R23.reuse ;  /* 0x800000172d167221 */ /* 0x100fe20000000000 */
[----:B------:R-:W-:Y:S01]  /*3d50*/  FADD R38, R47, -R23 ;  /* 0x800000172f267221 */ /* 0x000fe20000000000 */
[----:B------:R-:W-:-:S02]  /*3d60*/  FMUL R25, R168, R25 ;  /* 0x00000019a8197220 */ /* 0x000fc40000400000 */
[----:B------:R-:W-:Y:S01]  /*3d70*/  FMUL R22, R169, R22 ;  /* 0x00000016a9167220 */ /* 0x000fe20000400000 */
[----:B------:R-:W-:Y:S01]  /*3d80*/  FMUL R27, R110, R27 ;  /* 0x0000001b6e1b7220 */ /* 0x000fe20000400000 */
[----:B------:R-:W-:Y:S01]  /*3d90*/  FMUL R38, R111, R38 ;  /* 0x000000266f267220 */ /* 0x000fe20000400000 */
[----:B------:R-:W-:Y:S02]  /*3da0*/  FMUL R183, R183, R10 ;  /* 0x0000000ab7b77220 */ /* 0x000fe40000400000 */
[----:B------:R-:W-:Y:S01]  /*3db0*/  F2FP.F16.F32.PACK_AB R40, R22, R25 ;  /* 0x000000191628723e */ /* 0x000fe200000000ff */
[----:B------:R-:W1:Y:S01]  /*3dc0*/  LDS.64 R10, [R100+0x12100] ;  /* 0x01210000640a7984 */ /* 0x000e620000000a00 */
[--C-:B--2---:R-:W-:Y:S01]  /*3dd0*/  FADD R25, R48, -R2.reuse ;  /* 0x8000000230197221 */ /* 0x104fe20000000000 */
[----:B------:R-:W-:Y:S02]  /*3de0*/  F2FP.F16.F32.PACK_AB R38, R38, R27 ;  /* 0x0000001b2626723e */ /* 0x000fe400000000ff */
[----:B------:R-:W2:Y:S01]  /*3df0*/  LDS.64 R22, [R100+0x12120] ;  /* 0x0121200064167984 */ /* 0x000ea20000000a00 */
[----:B------:R-:W-:Y:S01]  /*3e00*/  FADD R27, R50, -R2 ;  /* 0x80000002321b7221 */ /* 0x000fe20000000000 */
[--C-:B------:R-:W-:Y:S01]  /*3e10*/  FADD R2, R49, -R3.reuse ;  /* 0x8000000331027221 */ /* 0x100fe20000000000 */
[----:B------:R-:W-:Y:S01]  /*3e20*/  FADD R48, R51, -R3 ;  /* 0x8000000333307221 */ /* 0x000fe20000000000 */
[----:B------:R-:W-:Y:S01]  /*3e30*/  FMUL R25, R4, R25 ;  /* 0x0000001904197220 */ /* 0x000fe20000400000 */
[----:B------:R-:W-:Y:S01]  /*3e40*/  FMUL R5, R5, UR12 ;  /* 0x0000000c05057c20 */ /* 0x000fe20008400000 */
[--C-:B----4-:R-:W-:Y:S01]  /*3e50*/  FADD R3, R52, -R8.reuse ;  /* 0x8000000834037221 */ /* 0x110fe20000000000 */
[----:B------:R-:W-:Y:S01]  /*3e60*/  FADD R4, R53, -R9 ;  /* 0x8000000935047221 */ /* 0x000fe20000000000 */
[----:B------:R-:W-:Y:S01]  /*3e70*/  FMUL R7, R7, UR12 ;  /* 0x0000000c07077c20 */ /* 0x000fe20008400000 */
[----:B------:R-:W-:Y:S01]  /*3e80*/  FMUL R6, R6, UR12 ;  /* 0x0000000c06067c20 */ /* 0x000fe20008400000 */
[----:B------:R-:W-:Y:S01]  /*3e90*/  FMUL R50, R5, R2 ;  /* 0x0000000205327220 */ /* 0x000fe20000400000 */
[----:B------:R-:W-:Y:S01]  /*3ea0*/  FADD R5, R54, -R8 ;  /* 0x8000000836057221 */ /* 0x000fe20000000000 */
[----:B------:R-:W-:Y:S01]  /*3eb0*/  FMUL R7, R7, R4 ;  /* 0x0000000407077220 */ /* 0x000fe20000400000 */
[----:B------:R-:W-:Y:S01]  /*3ec0*/  FMUL R6, R6, R3 ;  /* 0x0000000306067220 */ /* 0x000fe20000400000 */
[----:B------:R-:W-:Y:S01]  /*3ed0*/  FMUL R4, R16, UR12 ;  /* 0x0000000c10047c20 */ /* 0x000fe20008400000 */
[----:B------:R-:W3:Y:S01]  /*3ee0*/  LDS.64 R2, [R100+0x12140] ;  /* 0x0121400064027984 */ /* 0x000ee20000000a00 */
[----:B------:R-:W-:-:S02]  /*3ef0*/  F2FP.F16.F32.PACK_AB R16, R50, R25 ;  /* 0x000000193210723e */ /* 0x000fc400000000ff */
[----:B------:R-:W-:Y:S02]  /*3f00*/  FMUL R25, R4, R5 ;  /* 0x0000000504197220 */ /* 0x000fe40000400000 */
[----:B------:R-:W4:Y:S01]  /*3f10*/  LDS.64 R4, [R100+0x12160] ;  /* 0x0121600064047984 */ /* 0x000f220000000a00 */
[----:B------:R-:W-:Y:S01]  /*3f20*/  FADD R8, R55, -R9 ;  /* 0x8000000937087221 */ /* 0x000fe20000000000 */
[----:B------:R-:W-:Y:S01]  /*3f30*/  FMUL R17, R17, UR12 ;  /* 0x0000000c11117c20 */ /* 0x000fe20008400000 */
[----:B------:R-:W-:Y:S01]  /*3f40*/  F2FP.F16.F32.PACK_AB R50, R7, R6 ;  /* 0x000000060732723e */ /* 0x000fe200000000ff */
[----:B------:R-:W-:Y:S02]  /*3f50*/  FMUL R115, R115, UR12 ;  /* 0x0000000c73737c20 */ /* 0x000fe40008400000 */
[----:B------:R-:W-:Y:S01]  /*3f60*/  FMUL R52, R17, R8 ;  /* 0x0000000811347220 */ /* 0x000fe20000400000 */
[----:B------:R-:W-:Y:S01]  /*3f70*/  FMUL R12, R12, UR12 ;  /* 0x0000000c0c0c7c20 */ /* 0x000fe20008400000 */
[----:B------:R-:W-:Y:S01]  /*3f80*/  FMUL R117, R117, UR12 ;  /* 0x0000000c75757c20 */ /* 0x000fe20008400000 */
[----:B------:R-:W-:Y:S01]  /*3f90*/  FMUL R114, R114, UR12 ;  /* 0x0000000c72727c20 */ /* 0x000fe20008400000 */
[----:B------:R-:W-:Y:S01]  /*3fa0*/  FMUL R18, R18, UR12 ;  /* 0x0000000c12127c20 */ /* 0x000fe20008400000 */
[--C-:B-1----:R-:W-:Y:S01]  /*3fb0*/  FADD R7, R56, -R10.reuse ;  /* 0x8000000a38077221 */ /* 0x102fe20000000000 */
[----:B------:R-:W-:Y:S01]  /*3fc0*/  FADD R9, R58, -R10 ;  /* 0x8000000a3a097221 */ /* 0x000fe20000000000 */
[--C-:B------:R-:W-:Y:S01]  /*3fd0*/  FADD R6, R57, -R11.reuse ;  /* 0x8000000b39067221 */ /* 0x100fe20000000000 */
[----:B------:R-:W-:Y:S01]  /*3fe0*/  FADD R8, R59, -R11 ;  /* 0x8000000b3b087221 */ /* 0x000fe20000000000 */
[--C-:B--2---:R-:W-:Y:S01]  /*3ff0*/  FADD R11, R62, -R22.reuse ;  /* 0x800000163e0b7221 */ /* 0x104fe20000000000 */
[--C-:B------:R-:W-:Y:S01]  /*4000*/  FADD R10, R63, -R23.reuse ;  /* 0x800000173f0a7221 */ /* 0x100fe20000000000 */
[----:B------:R-:W-:Y:S01]  /*4010*/  FMUL R19, R19, UR12 ;  /* 0x0000000c13137c20 */ /* 0x000fe20008400000 */
[----:B------:R-:W-:Y:S01]  /*4020*/  FMUL R115, R115, R8 ;  /* 0x0000000873737220 */ /* 0x000fe20000400000 */
[----:B------:R-:W-:Y:S01]  /*4030*/  FMUL R11, R12, R11 ;  /* 0x0000000b0c0b7220 */ /* 0x000fe20000400000 */
[----:B------:R-:W-:Y:S01]  /*4040*/  FMUL R10, R117, R10 ;  /* 0x0000000a750a7220 */ /* 0x000fe20000400000 */
[----:B------:R-:W-:Y:S01]  /*4050*/  FMUL R114, R114, R9 ;  /* 0x0000000972727220 */ /* 0x000fe20000400000 */
[----:B------:R-:W-:Y:S01]  /*4060*/  FADD R8, R61, -R23 ;  /* 0x800000173d087221 */ /* 0x000fe20000000000 */
[----:B------:R-:W-:Y:S01]  /*4070*/  FMUL R13, R13, UR12 ;  /* 0x0000000c0d0d7c20 */ /* 0x000fe20008400000 */
[----:B------:R-:W-:Y:S01]  /*4080*/  FADD R9, R60, -R22 ;  /* 0x800000163c097221 */ /* 0x000fe20000000000 */
[----:B------:R-:W-:Y:S01]  /*4090*/  FMUL R116, R116, UR12 ;  /* 0x0000000c74747c20 */ /* 0x000fe20008400000 */
[----:B------:R-:W-:Y:S01]  /*40a0*/  FMUL R18, R18, R7 ;  /* 0x0000000712127220 */ /* 0x000fe20000400000 */
[----:B------:R-:W-:Y:S01]  /*40b0*/  FMUL R19, R19, R6 ;  /* 0x0000000613137220 */ /* 0x000fe20000400000 */
[----:B------:R-:W-:Y:S01]  /*40c0*/  FMUL R8, R13, R8 ;  /* 0x000000080d087220 */ /* 0x000fe20000400000 */
[----:B------:R-:W-:Y:S01]  /*40d0*/  F2FP.F16.F32.PACK_AB R54, R10, R11 ;  /* 0x0000000b0a36723e */ /* 0x000fe200000000ff */
[----:B------:R-:W1:Y:S01]  /*40e0*/  LDS.64 R6, [R100+0x12180] ;  /* 0x0121800064067984 */ /* 0x000e620000000a00 */
[----:B------:R-:W-:Y:S01]  /*40f0*/  FMUL R9, R116, R9 ;  /* 0x0000000974097220 */ /* 0x000fe20000400000 */
[--C-:B---3--:R-:W-:Y:S01]  /*4100*/  FADD R11, R64, -R2.reuse ;  /* 0x80000002400b7221 */ /* 0x108fe20000000000 */
[----:B------:R-:W-:Y:S01]  /*4110*/  FADD R13, R66, -R2 ;  /* 0x80000002420d7221 */ /* 0x000fe20000000000 */
[----:B------:R-:W-:Y:S01]  /*4120*/  FMUL R14, R14, UR12 ;  /* 0x0000000c0e0e7c20 */ /* 0x000fe20008400000 */
[----:B------:R-:W-:Y:S01]  /*4130*/  FMUL R118, R118, UR12 ;  /* 0x0000000c76767c20 */ /* 0x000fe20008400000 */
[----:B------:R-:W-:-:S02]  /*4140*/  F2FP.F16.F32.PACK_AB R12, R52, R25 ;  /* 0x00000019340c723e */ /* 0x000fc400000000ff */
[----:B------:R-:W-:Y:S01]  /*4150*/  FMUL R14, R14, R11 ;  /* 0x0000000b0e0e7220 */ /* 0x000fe20000400000 */
[----:B------:R-:W-:Y:S01]  /*4160*/  FMUL R56, R118, R13 ;  /* 0x0000000d76387220 */ /* 0x000fe20000400000 */
[----:B------:R-:W-:Y:S01]  /*4170*/  F2FP.F16.F32.PACK_AB R52, R8, R9 ;  /* 0x000000090834723e */ /* 0x000fe200000000ff */
[--C-:B----4-:R-:W-:Y:S01]  /*4180*/  FADD R11, R68, -R4.reuse ;  /* 0x80000004440b7221 */ /* 0x110fe20000000000 */
[----:B------:R-:W-:Y:S01]  /*4190*/  FADD R13, R70, -R4 ;  /* 0x80000004460d7221 */ /* 0x000fe20000000000 */
[----:B------:R-:W2:Y:S01]  /*41a0*/  LDS.64 R8, [R100+0x121a0] ;  /* 0x0121a00064087984 */ /* 0x000ea20000000a00 */
[----:B------:R-:W-:Y:S01]  /*41b0*/  FADD R4, R69, -R5 ;  /* 0x8000000545047221 */ /* 0x000fe20000000000 */
[----:B------:R-:W-:Y:S01]  /*41c0*/  FMUL R120, R120, UR12 ;  /* 0x0000000c78787c20 */ /* 0x000fe20008400000 */
[----:B------:R-:W-:Y:S01]  /*41d0*/  FMUL R121, R121, UR12 ;  /* 0x0000000c79797c20 */ /* 0x000fe20008400000 */
[--C-:B------:R-:W-:Y:S01]  /*41e0*/  FADD R2, R65, -R3.reuse ;  /* 0x8000000341027221 */ /* 0x100fe20000000000 */
[----:B------:R-:W-:Y:S01]  /*41f0*/  FADD R10, R67, -R3 ;  /* 0x80000003430a7221 */ /* 0x000fe20000000000 */
[----:B------:R-:W-:Y:S01]  /*4200*/  FMUL R15, R15, UR12 ;  /* 0x0000000c0f0f7c20 */ /* 0x000fe20008400000 */
[----:B------:R-:W-:Y:S01]  /*4210*/  FMUL R119, R119, UR12 ;  /* 0x0000000c77777c20 */ /* 0x000fe20008400000 */
[----:B------:R-:W-:Y:S01]  /*4220*/  FMUL R11, R120, R11 ;  /* 0x0000000b780b7220 */ /* 0x000fe20000400000 */
[----:B------:R-:W-:Y:S01]  /*4230*/  FMUL R4, R121, R4 ;  /* 0x0000000479047220 */ /* 0x000fe20000400000 */
[----:B------:R-:W-:Y:S01]  /*4240*/  FMUL R15, R15, R2 ;  /* 0x000000020f0f7220 */ /* 0x000fe20000400000 */
[----:B------:R-:W-:Y:S01]  /*4250*/  FMUL R119, R119, R10 ;  /* 0x0000000a77777220 */ /* 0x000fe20000400000 */
[----:B------:R-:W-:Y:S01]  /*4260*/  FADD R10, R71, -R5 ;  /* 0x80000005470a7221 */ /* 0x000fe20000000000 */
[----:B------:R-:W3:Y:S01]  /*4270*/  LDS.64 R2, [R100+0x121c0] ;  /* 0x0121c00064027984 */ /* 0x000ee20000000a00 */
[----:B------:R-:W-:-:S03]  /*4280*/  F2FP.F16.F32.PACK_AB R58, R4, R11 ;  /* 0x0000000b043a723e */ /* 0x000fc600000000ff */
[----:B------:R-:W4:Y:S01]  /*4290*/  LDS.64 R4, [R100+0x121e0] ;  /* 0x0121e00064047984 */ /* 0x000f220000000a00 */
[----:B------:R-:W-:Y:S01]  /*42a0*/  FMUL R122, R122, UR12 ;  /* 0x0000000c7a7a7c20 */ /* 0x000fe20008400000 */
[----:B------:R-:W-:Y:S01]  /*42b0*/  FMUL R123, R123, UR12 ;  /* 0x0000000c7b7b7c20 */ /* 0x000fe20008400000 */
[----:B------:R-:W-:Y:S02]  /*42c0*/  FMUL R125, R125, UR12 ;  /* 0x0000000c7d7d7c20 */ /* 0x000fe40008400000 */
[----:B------:R-:W-:Y:S01]  /*42d0*/  FMUL R122, R122, R13 ;  /* 0x0000000d7a7a7220 */ /* 0x000fe20000400000 */
[----:B------:R-:W-:Y:S01]  /*42e0*/  FMUL R123, R123, R10 ;  /* 0x0000000a7b7b7220 */ /* 0x000fe20000400000 */
[--C-:B-1----:R-:W-:Y:S01]  /*42f0*/  FADD R11, R72, -R6.reuse ;  /* 0x80000006480b7221 */ /* 0x102fe20000000000 */
[----:B------:R-:W-:Y:S01]  /*4300*/  FADD R13, R74, -R6 ;  /* 0x800000064a0d7221 */ /* 0x000fe20000000000 */
[--C-:B------:R-:W-:Y:S01]  /*4310*/  FADD R6, R73, -R7.reuse ;  /* 0x8000000749067221 */ /* 0x100fe20000000000 */
[----:B------:R-:W-:Y:S01]  /*4320*/  FADD R10, R75, -R7 ;  /* 0x800000074b0a7221 */ /* 0x000fe20000000000 */
[----:B------:R-:W-:Y:S01]  /*4330*/  FMUL R124, R124, UR12 ;  /* 0x0000000c7c7c7c20 */ /* 0x000fe20008400000 */
[----:B------:R-:W-:Y:S01]  /*4340*/  FMUL R106, R106, UR12 ;  /* 0x0000000c6a6a7c20 */ /* 0x000fe20008400000 */
[----:B------:R-:W-:Y:S01]  /*4350*/  FMUL R60, R125, R6 ;  /* 0x000000067d3c7220 */ /* 0x000fe20000400000 */
[----:B------:R-:W-:Y:S01]  /*4360*/  FMUL R101, R101, UR12 ;  /* 0x0000000c65657c20 */ /* 0x000fe20008400000 */
[----:B------:R-:W-:Y:S01]  /*4370*/  FMUL R11, R124, R11 ;  /* 0x0000000b7c0b7220 */ /* 0x000fe20000400000 */
[----:B------:R-:W-:Y:S01]  /*4380*/  UIADD3 UR36, UR36, 0x1, URZ ;  /* 0x0000000124247890 */ /* 0x000fe2000fffe03f */
[----:B--2---:R-:W-:Y:S01]  /*4390*/  FADD R7, R76, -R8 ;  /* 0x800000084c077221 */ /* 0x004fe20000000000 */
[----:B------:R-:W-:Y:S01]  /*43a0*/  FADD R6, R77, -R9 ;  /* 0x800000094d067221 */ /* 0x000fe20000000000 */
[----:B------:R-:W-:-:S02]  /*43b0*/  ISETP.NE.AND P2, PT, RZ, UR9, PT ;  /* 0x00000009ff007c0c */ /* 0x000fc4000bf45270 */
[----:B------:R-:W-:Y:S01]  /*43c0*/  FMUL R7, R106, R7 ;  /* 0x000000076a077220 */ /* 0x000fe20000400000 */
[----:B------:R-:W-:Y:S01]  /*43d0*/  FMUL R62, R101, R6 ;  /* 0x00000006653e7220 */ /* 0x000fe20000400000 */
[----:B------:R-:W-:Y:S01]  /*43e0*/  FADD R78, R78, -R8 ;  /* 0x800000084e4e7221 */ /* 0x000fe20000000000 */
[----:B------:R-:W-:Y:S01]  /*43f0*/  UISETP.NE.AND UP0, UPT, UR36, 0x2, UPT ;  /* 0x000000022400788c */ /* 0x000fe2000bf05270 */
[----:B------:R-:W-:Y:S01]  /*4400*/  F2FP.F16.F32.PACK_AB R8, R60, R11 ;  /* 0x0000000b3c08723e */ /* 0x000fe200000000ff */
[----:B------:R-:W-:Y:S01]  /*4410*/  FMUL R20, R20, UR12 ;  /* 0x0000000c14147c20 */ /* 0x000fe20008400000 */
[----:B------:R-:W-:Y:S01]  /*4420*/  F2FP.F16.F32.PACK_AB R60, R62, R7 ;  /* 0x000000073e3c723e */ /* 0x000fe200000000ff */
[----:B------:R-:W-:Y:S01]  /*4430*/  FMUL R89, R89, UR12 ;  /* 0x0000000c59597c20 */ /* 0x000fe20008400000 */
[--C-:B---3--:R-:W-:Y:S01]  /*4440*/  FADD R81, R81, -R3.reuse ;  /* 0x8000000351517221 */ /* 0x108fe20000000000 */
[----:B------:R-:W-:Y:S01]  /*4450*/  FADD R83, R83, -R3 ;  /* 0x8000000353537221 */ /* 0x000fe20000000000 */
[--C-:B------:R-:W-:Y:S01]  /*4460*/  FADD R80, R80, -R2.reuse ;  /* 0x8000000250507221 */ /* 0x100fe20000000000 */
[----:B------:R-:W-:Y:S01]  /*4470*/  FADD R82, R82, -R2 ;  /* 0x8000000252527221 */ /* 0x000fe20000000000 */
[--C-:B----4-:R-:W-:Y:S01]  /*4480*/  FADD R3, R84, -R4.reuse ;  /* 0x8000000454037221 */ /* 0x110fe20000000000 */
[----:B------:R-:W-:Y:S01]  /*4490*/  FADD R7, R86, -R4 ;  /* 0x8000000456077221 */ /* 0x000fe20000000000 */
[----:B------:R-:W-:Y:S01]  /*44a0*/  FMUL R181, R181, UR12 ;  /* 0x0000000cb5b57c20 */ /* 0x000fe20008400000 */
        /* <DEDUP_REMOVED lines=8> */
[----:B------:R-:W-:Y:S01]  /*4530*/  FADD R79, R79, -R9 ;  /* 0x800000094f4f7221 */ /* 0x000fe20000000000 */
[----:B------:R-:W-:Y:S01]  /*4540*/  FMUL R107, R107, UR12 ;  /* 0x0000000c6b6b7c20 */ /* 0x000fe20008400000 */
[----:B------:R-:W-:Y:S01]  /*4550*/  FMUL R102, R102, UR12 ;  /* 0x0000000c66667c20 */ /* 0x000fe20008400000 */
[----:B------:R-:W-:Y:S01]  /*4560*/  FMUL R103, R103, UR12 ;  /* 0x0000000c67677c20 */ /* 0x000fe20008400000 */
[----:B------:R-:W-:Y:S01]  /*4570*/  FMUL R21, R21, UR12 ;  /* 0x0000000c15157c20 */ /* 0x000fe20008400000 */
[----:B------:R-:W-:Y:S01]  /*4580*/  FMUL R126, R126, UR12 ;  /* 0x0000000c7e7e7c20 */ /* 0x000fe20008400000 */
[----:B------:R-:W-:Y:S01]  /*4590*/  FMUL R96, R96, UR12 ;  /* 0x0000000c60607c20 */ /* 0x000fe20008400000 */
[--C-:B------:R-:W-:Y:S01]  /*45a0*/  FADD R2, R85, -R5.reuse ;  /* 0x8000000555027221 */ /* 0x100fe20000000000 */
[----:B------:R-:W-:Y:S01]  /*45b0*/  FADD R4, R87, -R5 ;  /* 0x8000000557047221 */ /* 0x000fe20000000000 */
[----:B------:R-:W-:Y:S01]  /*45c0*/  FMUL R97, R97, UR12 ;  /* 0x0000000c61617c20 */ /* 0x000fe20008400000 */
[----:B------:R-:W-:Y:S01]  /*45d0*/  FMUL R88, R88, UR12 ;  /* 0x0000000c58587c20 */ /* 0x000fe20008400000 */
[----:B------:R-:W-:Y:S01]  /*45e0*/  FMUL R29, R29, UR12 ;  /* 0x0000000c1d1d7c20 */ /* 0x000fe20008400000 */
[----:B------:R-:W-:Y:S01]  /*45f0*/  USEL UR14, URZ, 0x1, UP0 ;  /* 0x000000013f0e7887 */ /* 0x000fe20008000000 */
[----:B------:R-:W-:Y:S01]  /*4600*/  FMUL R81, R20, R81 ;  /* 0x0000005114517220 */ /* 0x000fe20000400000 */
        /* <DEDUP_REMOVED lines=19> */
[----:B------:R-:W-:Y:S01]  /*4740*/  USEL UR36, UR36, URZ, UP0 ;  /* 0x0000003f24247287 */ /* 0x000fe20008000000 */
[----:B------:R-:W-:-:S02]  /*4750*/  LOP3.LUT R0, R0, UR14, RZ, 0x3c, !PT ;  /* 0x0000000e00007c12 */ /* 0x000fc4000f8e3cff */
[----:B------:R-:W-:Y:S02]  /*4760*/  F2FP.F16.F32.PACK_AB R24, R98, R99 ;  /* 0x000000636218723e */ /* 0x000fe400000000ff */
[----:B------:R-:W-:Y:S02]  /*4770*/  F2FP.F16.F32.PACK_AB R26, R128, R127 ;  /* 0x0000007f801a723e */ /* 0x000fe400000000ff */
[----:B------:R-:W-:Y:S02]  /*4780*/  F2FP.F16.F32.PACK_AB R28, R31, R28 ;  /* 0x0000001c1f1c723e */ /* 0x000fe400000000ff */
[----:B------:R-:W-:Y:S02]  /*4790*/  F2FP.F16.F32.PACK_AB R30, R91, R30 ;  /* 0x0000001e5b1e723e */ /* 0x000fe400000000ff */
[----:B------:R-:W-:Y:S02]  /*47a0*/  F2FP.F16.F32.PACK_AB R32, R33, R32 ;  /* 0x000000202120723e */ /* 0x000fe400000000ff */
[----:B------:R-:W-:-:S02]  /*47b0*/  F2FP.F16.F32.PACK_AB R34, R35, R34 ;  /* 0x000000222322723e */ /* 0x000fc400000000ff */
        /* <DEDUP_REMOVED lines=14> */
[----:B------:R-:W-:Y:S01]  /*48a0*/  F2FP.F16.F32.PACK_AB R64, R64, R7 ;  /* 0x000000074040723e */ /* 0x000fe200000000ff */
[----:B------:R-:W-:Y:S06]  /*48b0*/  @P2 BRA `(.L_x_24) ;  /* 0x0000000000142947 */ /* 0x000fec0003800000 */
[----:B------:R-:W-:Y:S01]  /*48c0*/  ULEA UR14, UR36, UR37, 0x1 ;  /* 0x00000025240e7291 */ /* 0x000fe2000f8e083f */
[----:B------:R-:W-:-:S03]  /*48d0*/  SHF.L.U32 R3, R0, 0x1f, RZ ;  /* 0x0000001f00037819 */ /* 0x000fc600000006ff */
[----:B------:R-:W-:-:S09]  /*48e0*/  ULEA UR14, UR14, UR38, 0x3 ;  /* 0x000000260e0e7291 */ /* 0x000fd2000f8e183f */
[----:B------:R-:W1:Y:S02]  /*48f0*/  SYNCS.PHASECHK.TRANS64.TRYWAIT P1, [UR14+0x128a0], R3 ;  /* 0x0128a003ff0075a7 */ /* 0x000e64000802014e */
[----:B-1----:R-:W-:Y:S05]  /*4900*/  @!P1 BRA `(.L_x_25) ;  /* 0x0000004800349947 */ /* 0x002fea0003800000 */
.L_x_24:
[----:B------:R2:W-:Y:S04]  /*4910*/  STS [R195+0x2000], R24 ;  /* 0x00200018c3007388 */ /* 0x0005e80000000800 */
        /* <DEDUP_REMOVED lines=30> */
[----:B------:R2:W-:Y:S01]  /*4b00*/  STS [R195+0x2f80], R64 ;  /* 0x002f8040c3007388 */ /* 0x0005e20000000800 */
[----:B------:R-:W-:Y:S01]  /*4b10*/  @!PT LDS RZ, [RZ] ;  /* 0x00000000fffff984 */ /* 0x000fe20000000800 */
[----:B------:R-:W-:Y:S01]  /*4b20*/  @!PT LDS RZ, [RZ] ;  /* 0x00000000fffff984 */ /* 0x000fe20000000800 */
[----:B------:R-:W-:Y:S01]  /*4b30*/  @!PT LDS RZ, [RZ] ;  /* 0x00000000fffff984 */ /* 0x000fe20000000800 */
[----:B------:R-:W-:Y:S01]  /*4b40*/  @!PT LDS RZ, [RZ] ;  /* 0x00000000fffff984 */ /* 0x000fe20000000800 */
[----:B------:R3:W-:Y:S06]  /*4b50*/  MEMBAR.ALL.CTA ;  /* 0x0000000000007992 */ /* 0x0007ec0000008000 */
[----:B---3--:R-:W3:Y:S01]  /*4b60*/  FENCE.VIEW.ASYNC.S ;  /* 0x00000000000073c6 */ /* 0x008ee20000000000 */
[----:B------:R-:W-:Y:S05]  /*4b70*/  @P2 BRA `(.L_x_26) ;  /* 0x0000000000242947 */ /* 0x000fea0003800000 */
[----:B------:R-:W-:Y:S02]  /*4b80*/  USHF.L.U32 UR14, UR36, 0x1, URZ ;  /* 0x00000001240e7899 */ /* 0x000fe4000800063f */
[----:B------:R-:W-:Y:S02]  /*4b90*/  UIADD3 UR36, UR36, 0x1, URZ ;  /* 0x0000000124247890 */ /* 0x000fe4000fffe03f */
[----:B------:R-:W-:Y:S02]  /*4ba0*/  ULOP3.LUT UR14, UR14, 0xfffffffe, UR21, 0xe2, !UPT ;  /* 0xfffffffe0e0e7892 */ /* 0x000fe4000f8ee215 */
[----:B------:R-:W-:Y:S02]  /*4bb0*/  UISETP.NE.AND UP0, UPT, UR36, 0x2, UPT ;  /* 0x000000022400788c */ /* 0x000fe4000bf05270 */
[----:B------:R-:W-:Y:S02]  /*4bc0*/  ULEA UR14, UR14, UR38, 0x3 ;  /* 0x000000260e0e7291 */ /* 0x000fe4000f8e183f */
[----:B------:R-:W-:-:S07]  /*4bd0*/  USEL UR36, UR36, URZ, UP0 ;  /* 0x0000003f24247287 */ /* 0x000fce0008000000 */
[----:B---3--:R-:W-:Y:S01]  /*4be0*/  SYNCS.ARRIVE.TRANS64.A1T0 RZ, [UR14+0x128a0], RZ ;  /* 0x0128a0ffffff79a7 */ /* 0x008fe2000810000e */
[----:B------:R-:W-:-:S06]  /*4bf0*/  USEL UR14, URZ, 0x1, UP0 ;  /* 0x000000013f0e7887 */ /* 0x000fcc0008000000 */
[----:B------:R-:W-:-:S07]  /*4c00*/  LOP3.LUT R0, R0, UR14, RZ, 0x3c, !PT ;  /* 0x0000000e00007c12 */ /* 0x000fce000f8e3cff */
.L_x_26:
[----:B------:R-:W-:-:S06]  /*4c10*/  UISETP.NE.AND UP0, UPT, UR9, 0x1, UPT ;  /* 0x000000010900788c */ /* 0x000fcc000bf05270 */
[----:B------:R-:W-:-:S13]  /*4c20*/  PLOP3.LUT P1, PT, PT, PT, UP0, 0x80, 0x0 ;  /* 0x000000000000781c */ /* 0x000fda0003f2f008 */
[----:B------:R-:W-:Y:S05]  /*4c30*/  @!P1 BRA `(.L_x_27) ;  /* 0x0000000400289947 */ /* 0x000fea0003800000 */
[----:B------:R-:W-:Y:S01]  /*4c40*/  UIADD3 UR14, UR38, 0x2000, URZ ;  /* 0x00002000260e7890 */ /* 0x000fe2000fffe03f */
[----:B---3--:R-:W-:Y:S01]  /*4c50*/  WARPGROUP.ARRIVE ;  /* 0x00000000000079c5 */ /* 0x008fe20000000000 */
[----:B------:R-:W-:Y:S02]  /*4c60*/  ULEA UR23, UR24, UR23, 0x8 ;  /* 0x0000001718177291 */ /* 0x000fe4000f8e403f */
[----:B------:R-:W-:Y:S01]  /*4c70*/  USHF.R.U32.HI UR14, URZ, 0x4, UR14 ;  /* 0x000000043f0e7899 */ /* 0x000fe2000801160e */
[----:B------:R-:W-:Y:S01]  /*4c80*/  UMOV UR19, 0xc0000010 ;  /* 0xc000001000137882 */ /* 0x000fe20000000000 */
[----:B------:R-:W-:Y:S02]  /*4c90*/  UMOV UR17, 0x80 ;  /* 0x0000008000117882 */ /* 0x000fe40000000000 */
[----:B------:R-:W-:Y:S01]  /*4ca0*/  ULOP3.LUT UR14, UR14, 0x3fff, URZ, 0xc0, !UPT ;  /* 0x00003fff0e0e7892 */ /* 0x000fe2000f8ec03f */
[----:B------:R-:W-:Y:S01]  /*4cb0*/  UMOV UR18, UR23 ;  /* 0x0000001700127c82 */ /* 0x000fe20008000000 */
[----:B------:R-:W-:-:S02]  /*4cc0*/  UISETP.NE.AND UP0, UPT, UR10, 0x3, UPT ;  /* 0x000000030a00788c */ /* 0x000fc4000bf05270 */
[----:B------:R-:W-:-:S04]  /*4cd0*/  ULOP3.LUT UR14, UR14, 0x80000, URZ, 0xfc, !UPT ;  /* 0x000800000e0e7892 */ /* 0x000fc8000f8efc3f */
[----:B------:R-:W-:Y:S01]  /*4ce0*/  ULEA UR14, UR9, UR14, 0xa ;  /* 0x0000000e090e7291 */ /* 0x000fe2000f8e503f */
[----:B------:R-:W-:-:S06]  /*4cf0*/  PLOP3.LUT P2, PT, PT, PT, UP0, 0x80, 0x0 ;  /* 0x000000000000781c */ /* 0x000fcc0003f4f008 */
[----:B------:R-:W-:Y:S02]  /*4d00*/  UMOV UR16, UR14 ;  /* 0x0000000e00107c82 */ /* 0x000fe40008000000 */
[----:B------:R-:W-:Y:S01]  /*4d10*/  HGMMA.64x16x16.F32 R160, gdesc[UR16].tnspB, R160, gsb0 ;  /* 0x4020000010a079f0 */ /* 0x000fe200080008a0 */
[----:B------:R-:W-:Y:S02]  /*4d20*/  UIADD3 UR18, UR23, 0x20, URZ ;  /* 0x0000002017127890 */ /* 0x000fe4000fffe03f */
[----:B------:R-:W-:Y:S01]  /*4d30*/  UIADD3 UR16, UR14, 0x10, URZ ;  /* 0x000000100e107890 */ /* 0x000fe2000fffe03f */
[----:B------:R-:W-:Y:S01]  /*4d40*/  UMOV UR19, 0xc0000010 ;  /* 0xc000001000137882 */ /* 0x000fe20000000000 */
[----:B------:R-:W-:Y:S01]  /*4d50*/  UMOV UR17, 0x80 ;  /* 0x0000008000117882 */ /* 0x000fe20000000000 */
[----:B------:R-:W-:Y:S02]  /*4d60*/  WARPGROUP.DEPBAR.LE gsb0, 0x0 ;  /* 0x00008000000079c5 */ /* 0x000fe40000010000 */
[----:B------:R-:W-:-:S06]  /*4d70*/  WARPGROUP.ARRIVE ;  /* 0x00000000000079c5 */ /* 0x000fcc0000000000 */
        /* <DEDUP_REMOVED lines=42> */
[----:B------:R-:W-:Y:S03]  /*5020*/  HGMMA.64x16x16.F32 R160, gdesc[UR16].tnspB, R160, gsb0 ;  /* 0x4020000010a079f0 */ /* 0x000fe600080008a0 */
[----:B------:R-:W-:Y:S02]  /*5030*/  WARPGROUP.DEPBAR.LE gsb0, 0x0 ;  /* 0x00008000000079c5 */ /* 0x000fe40000010000 */
[----:B------:R-:W-:Y:S05]  /*5040*/  @!P2 BRA `(.L_x_28) ;  /* 0x000000000004a947 */ /* 0x000fea0003800000 */
[----:B------:R-:W-:Y:S01]  /*5050*/  BPT.TRAP 0x1 ;  /* 0x000000040000795c */ /* 0x000fe20000300000 */
.L_x_28:
[----:B-1----:R-:W-:Y:S02]  /*5060*/  LEA R3, R196, UR38, 0x3 ;  /* 0x00000026c4037c11 */ /* 0x002fe4000f8e18ff */
[----:B--2---:R-:W-:-:S04]  /*5070*/  SHF.L.U32 R2, R192, 0x1f, RZ ;  /* 0x0000001fc0027819 */ /* 0x004fc800000006ff */
[----:B------:R-:W1:Y:S02]  /*5080*/  SYNCS.PHASECHK.TRANS64.TRYWAIT P1, [R3+URZ+0x12890], R2 ;  /* 0x01289002030075a7 */ /* 0x000e64000802017f */
[----:B-1----:R-:W-:Y:S05]  /*5090*/  @!P1 BRA `(.L_x_29) ;  /* 0x0000004000689947 */ /* 0x002fea0003800000 */
.L_x_128:
[----:B------:R-:W-:Y:S05]  /*50a0*/  @!P2 BRA `(.L_x_30) ;  /* 0x000000000004a947 */ /* 0x000fea0003800000 */
[----:B------:R-:W-:Y:S01]  /*50b0*/  BPT.TRAP 0x1 ;  /* 0x000000040000795c */ /* 0x000fe20000300000 */
.L_x_30:
[----:B------:R2:W-:Y:S01]  /*50c0*/  SYNCS.ARRIVE.TRANS64.A1T0 RZ, [R3+URZ+0x12880], RZ ;  /* 0x012880ff03ff79a7 */ /* 0x0005e2000810003f */
[----:B------:R-:W-:Y:S05]  /*50d0*/  BRA `(.L_x_31) ;  /* 0x0000001000247947 */ /* 0x000fea0003800000 */
.L_x_27:
[----:B------:R-:W-:Y:S01]  /*50e0*/  ULEA UR14, UR36, UR37, 0x1 ;  /* 0x00000025240e7291 */ /* 0x000fe2000f8e083f */
[----:B--2---:R-:W-:-:S03]  /*50f0*/  SHF.L.U32 R2, R0, 0x1f, RZ ;  /* 0x0000001f00027819 */ /* 0x004fc600000006ff */
[----:B------:R-:W-:-:S09]  /*5100*/  ULEA UR14, UR14, UR20, 0x3 ;  /* 0x000000140e0e7291 */ /* 0x000fd2000f8e183f */
[----:B---3--:R-:W2:Y:S02]  /*5110*/  SYNCS.PHASECHK.TRANS64.TRYWAIT P1, [UR14], R2 ;  /* 0x00000002ff0075a7 */ /* 0x008ea4000802014e */
[----:B--2---:R-:W-:Y:S05]  /*5120*/  @!P1 BRA `(.L_x_32) ;  /* 0x0000004000589947 */ /* 0x004fea0003800000 */
.L_x_129:
[----:B------:R-:W-:Y:S01]  /*5130*/  UIADD3 UR14, UR38, 0x2000, URZ ;  /* 0x00002000260e7890 */ /* 0x000fe2000fffe03f */
[----:B------:R-:W-:Y:S01]  /*5140*/  WARPGROUP.ARRIVE ;  /* 0x00000000000079c5 */ /* 0x000fe20000000000 */
[----:B------:R-:W-:Y:S02]  /*5150*/  USHF.L.U32 UR15, UR5, 0x7, URZ ;  /* 0x00000007050f7899 */ /* 0x000fe4000800063f */
[----:B------:R-:W-:Y:S02]  /*5160*/  USHF.R.U32.HI UR14, URZ, 0x4, UR14 ;  /* 0x000000043f0e7899 */ /* 0x000fe4000801160e */
[----:B------:R-:W-:Y:S02]  /*5170*/  ULOP3.LUT UR28, UR15, 0x100, URZ, 0x3c, !UPT ;  /* 0x000001000f1c7892 */ /* 0x000fe4000f8e3c3f */
[----:B------:R-:W-:Y:S02]  /*5180*/  ULOP3.LUT UR14, UR14, 0x3fff, URZ, 0xc0, !UPT ;  /* 0x00003fff0e0e7892 */ /* 0x000fe4000f8ec03f */
[----:B------:R-:W-:-:S02]  /*5190*/  UIADD3 UR18, UR22, UR28, URZ ;  /* 0x0000001c16127290 */ /* 0x000fc4000fffe03f */
[----:B------:R-:W-:Y:S01]  /*51a0*/  ULOP3.LUT UR25, UR14, 0x800000, URZ, 0xfc, !UPT ;  /* 0x008000000e197892 */ /* 0x000fe2000f8efc3f */
[----:B------:R-:W-:Y:S01]  /*51b0*/  UMOV UR19, 0xc0000010 ;  /* 0xc000001000137882 */ /* 0x000fe20000000000 */
[----:B------:R-:W-:Y:S02]  /*51c0*/  UMOV UR17, 0x8 ;  /* 0x0000000800117882 */ /* 0x000fe40000000000 */
[----:B------:R-:W-:Y:S02]  /*51d0*/  UIADD3 UR29, UR25, 0x40, URZ ;  /* 0x00000040191d7890 */ /* 0x000fe4000fffe03f */
[----:B------:R-:W-:Y:S01]  /*51e0*/  ULOP3.LUT UR14, UR14, 0x80000, URZ, 0xfc, !UPT ;  /* 0x000800000e0e7892 */ /* 0x000fe2000f8efc3f */
[----:B------:R-:W-:Y:S01]  /*51f0*/  UMOV UR16, UR25 ;  /* 0x0000001900107c82 */ /* 0x000fe20008000000 */
[----:B------:R-:W-:Y:S01]  /*5200*/  ULEA UR23, UR24, UR23, 0x8 ;  /* 0x0000001718177291 */ /* 0x000fe2000f8e403f */
[----:B------:R-:W-:Y:S02]  /*5210*/  HGMMA.64x16x16.F32 R32, gdesc[UR16].tnspA.tnspB, RZ, !UPT, gsb0 ;  /* 0x60200000102079f0 */ /* 0x000fe4000c0008ff */
[----:B------:R-:W-:Y:S01]  /*5220*/  UMOV UR16, UR29 ;  /* 0x0000001d00107c82 */ /* 0x000fe20008000000 */
[----:B------:R-:W-:Y:S01]  /*5230*/  UMOV UR17, 0x8 ;  /* 0x0000000800117882 */ /* 0x000fe20000000000 */
[----:B------:R-:W-:-:S02]  /*5240*/  UIADD3 UR29, UR25, 0x140, URZ ;  /* 0x00000140191d7890 */ /* 0x000fc4000fffe03f */
[----:B------:R-:W-:-:S06]  /*5250*/  UISETP.NE.AND UP0, UPT, UR10, 0x3, UPT ;  /* 0x000000030a00788c */ /* 0x000fcc000bf05270 */
[----:B------:R-:W-:Y:S01]  /*5260*/  PLOP3.LUT P1, PT, PT, PT, UP0, 0x80, 0x0 ;  /* 0x000000000000781c */ /* 0x000fe20003f2f008 */
[----:B------:R-:W-:Y:S02]  /*5270*/  WARPGROUP.DEPBAR.LE gsb0, 0x0 ;  /* 0x00008000000079c5 */ /* 0x000fe40000010000 */
[----:B------:R-:W-:-:S06]  /*5280*/  WARPGROUP.ARRIVE ;  /* 0x00000000000079c5 */ /* 0x000fcc0000000000 */
[----:B------:R-:W-:Y:S01]  /*5290*/  HGMMA.64x16x16.F32 R24, gdesc[UR16].tnspA.tnspB, RZ, !UPT, gsb0 ;  /* 0x60200000101879f0 */ /* 0x000fe2000c0008ff */
[----:B------:R-:W-:Y:S02]  /*52a0*/  UIADD3 UR18, UR28, 0x20, UR22 ;  /* 0x000000201c127890 */ /* 0x000fe4000fffe016 */
[----:B------:R-:W-:Y:S01]  /*52b0*/  UIADD3 UR16, UR25, 0x100, URZ ;  /* 0x0000010019107890 */ /* 0x000fe2000fffe03f */
[----:B------:R-:W-:Y:S01]  /*52c0*/  UMOV UR19, 0xc0000010 ;  /* 0xc000001000137882 */ /* 0x000fe20000000000 */
[----:B------:R-:W-:Y:S01]  /*52d0*/  UMOV UR17, 0x8 ;  /* 0x0000000800117882 */ /* 0x000fe20000000000 */
[----:B------:R-:W-:Y:S02]  /*52e0*/  WARPGROUP.DEPBAR.LE gsb0, 0x0 ;  /* 0x00008000000079c5 */ /* 0x000fe40000010000 */
[----:B------:R-:W-:-:S06]  /*52f0*/  WARPGROUP.ARRIVE ;  /* 0x00000000000079c5 */ /* 0x000fcc0000000000 */
[----:B------:R-:W-:Y:S01]  /*5300*/  HGMMA.64x16x16.F32 R32, gdesc[UR16].tnspA.tnspB, R32, gsb0 ;  /* 0x60200000102079f0 */ /* 0x000fe20008000820 */
[----:B------:R-:W-:Y:S01]  /*5310*/  UMOV UR16, UR29 ;  /* 0x0000001d00107c82 */ /* 0x000fe20008000000 */
[----:B------:R-:W-:Y:S01]  /*5320*/  UMOV UR17, 0x8 ;  /* 0x0000000800117882 */ /* 0x000fe20000000000 */
[----:B------:R-:W-:Y:S01]  /*5330*/  UIADD3 UR29, UR25, 0x240, URZ ;  /* 0x00000240191d7890 */ /* 0x000fe2000fffe03f */
[----:B------:R-:W-:Y:S02]  /*5340*/  WARPGROUP.DEPBAR.LE gsb0, 0x0 ;  /* 0x00008000000079c5 */ /* 0x000fe40000010000 */
[----:B------:R-:W-:-:S06]  /*5350*/  WARPGROUP.ARRIVE ;  /* 0x00000000000079c5 */ /* 0x000fcc0000000000 */
[----:B------:R-:W-:Y:S01]  /*5360*/  HGMMA.64x16x16.F32 R24, gdesc[UR16].tnspA.tnspB, R24, gsb0 ;  /* 0x60200000101879f0 */ /* 0x000fe20008000818 */
        /* <DEDUP_REMOVED lines=9> */
[----:B------:R-:W-:Y:S02]  /*5400*/  WARPGROUP.DEPBAR.LE gsb0, 0x0 ;  /* 0x00008000000079c5 */ /* 0x000fe40000010000 */
[----:B------:R-:W-:-:S06]  /*5410*/  WARPGROUP.ARRIVE ;  /* 0x00000000000079c5 */ /* 0x000fcc0000000000 */
[----:B------:R-:W-:Y:S01]  /*5420*/  HGMMA.64x16x16.F32 R24, gdesc[UR16].tnspA.tnspB, R24, gsb0 ;  /* 0x60200000101879f0 */ /* 0x000fe20008000818 */
[----:B------:R-:W-:Y:S02]  /*5430*/  UIADD3 UR18, UR28, 0x60, UR22 ;  /* 0x000000601c127890 */ /* 0x000fe4000fffe016 */
[----:B------:R-:W-:Y:S01]  /*5440*/  UIADD3 UR16, UR25, 0x300, URZ ;  /* 0x0000030019107890 */ /* 0x000fe2000fffe03f */
[----:B------:R-:W-:Y:S01]  /*5450*/  UMOV UR19, 0xc0000010 ;  /* 0xc000001000137882 */ /* 0x000fe20000000000 */
[----:B------:R-:W-:Y:S01]  /*5460*/  UMOV UR17, 0x8 ;  /* 0x0000000800117882 */ /* 0x000fe20000000000 */
[----:B------:R-:W-:Y:S01]  /*5470*/  UIADD3 UR28, UR25, 0x340, URZ ;  /* 0x00000340191c7890 */ /* 0x000fe2000fffe03f */
        /* <DEDUP_REMOVED lines=9> */
[----:B------:R-:W-:Y:S02]  /*5510*/  UIADD3 UR18, UR22, UR15, URZ ;  /* 0x0000000f16127290 */ /* 0x000fe4000fffe03f */
        /* <DEDUP_REMOVED lines=41> */
[----:B------:R-:W-:Y:S02]  /*57b0*/  UIADD3 UR25, UR25, 0x740, URZ ;  /* 0x0000074019197890 */ /* 0x000fe4000fffe03f */
[----:B------:R-:W-:Y:S01]  /*57c0*/  UIADD3 UR15, UR14, 0x400, URZ ;  /* 0x000004000e0f7890 */ /* 0x000fe2000fffe03f */
        /* <DEDUP_REMOVED lines=8> */
[----:B------:R-:W-:Y:S01]  /*5850*/  UMOV UR18, UR23 ;  /* 0x0000001700127c82 */ /* 0x000fe20008000000 */
[----:B------:R-:W-:Y:S01]  /*5860*/  UMOV UR19, 0xc0000010 ;  /* 0xc000001000137882 */ /* 0x000fe20000000000 */
[----:B------:R-:W-:Y:S01]  /*5870*/  UMOV UR16, UR15 ;  /* 0x0000000f00107c82 */ /* 0x000fe20008000000 */
        /* <DEDUP_REMOVED lines=50> */
[----:B------:R-:W-:-:S04]  /*5ba0*/  USHF.L.U32 UR14, UR36, 0x1, URZ ;  /* 0x00000001240e7899 */ /* 0x000fc8000800063f */
[----:B------:R-:W-:-:S04]  /*5bb0*/  ULOP3.LUT UR21, UR14, 0xfffffffe, UR21, 0xe2, !UPT ;  /* 0xfffffffe0e157892 */ /* 0x000fc8000f8ee215 */
[----:B------:R-:W-:Y:S01]  /*5bc0*/  ULEA UR20, UR21, UR20, 0x3 ;  /* 0x0000001415147291 */ /* 0x000fe2000f8e183f */
[----:B------:R-:W-:Y:S02]  /*5bd0*/  WARPGROUP.DEPBAR.LE gsb0, 0x0 ;  /* 0x00008000000079c5 */ /* 0x000fe40000010000 */
[----:B------:R-:W-:-:S06]  /*5be0*/  WARPGROUP.ARRIVE ;  /* 0x00000000000079c5 */ /* 0x000fcc0000000000 */
[----:B------:R-:W-:Y:S03]  /*5bf0*/  HGMMA.64x16x16.F32 R160, gdesc[UR16].tnspB, R160, gsb0 ;  /* 0x4020000010a079f0 */ /* 0x000fe600080008a0 */
[----:B------:R-:W-:Y:S02]  /*5c00*/  WARPGROUP.DEPBAR.LE gsb0, 0x0 ;  /* 0x00008000000079c5 */ /* 0x000fe40000010000 */
[----:B------:R-:W-:Y:S01]  /*5c10*/  SYNCS.ARRIVE.TRANS64.A1T0 RZ, [UR20], RZ ;  /* 0x000000ffffff79a7 */ /* 0x000fe20008100014 */
[----:B------:R-:W-:Y:S05]  /*5c20*/  @!P1 BRA `(.L_x_33) ;  /* 0x0000000000049947 */ /* 0x000fea0003800000 */
[----:B------:R-:W-:Y:S01]  /*5c30*/  BPT.TRAP 0x1 ;  /* 0x000000040000795c */ /* 0x000fe20000300000 */
.L_x_33:
[----:B------:R-:W-:Y:S02]  /*5c40*/  LEA R19, R196, UR38, 0x3 ;  /* 0x00000026c4137c11 */ /* 0x000fe4000f8e18ff */
[----:B-1----:R-:W-:-:S04]  /*5c50*/  SHF.L.U32 R2, R192, 0x1f, RZ ;  /* 0x0000001fc0027819 */ /* 0x002fc800000006ff */
[----:B------:R-:W1:Y:S02]  /*5c60*/  SYNCS.PHASECHK.TRANS64.TRYWAIT P2, [R19+URZ+0x12890], R2 ;  /* 0x01289002130075a7 */ /* 0x000e64000804017f */
[----:B-1----:R-:W-:Y:S05]  /*5c70*/  @!P2 BRA `(.L_x_34) ;  /* 0x00000034009ca947 */ /* 0x002fea0003800000 */
.L_x_130:
[----:B------:R-:W2:Y:S01]  /*5c80*/  S2UR UR16, SR_SWINHI ;  /* 0x00000000001079c3 */ /* 0x000ea20000002f00 */
[----:B------:R-:W-:-:S05]  /*5c90*/  IMAD.SHL.U32 R3, R196, 0x800, RZ ;  /* 0x00000800c4037824 */ /* 0x000fca00078e00ff */
[----:B------:R-:W-:Y:S02]  /*5ca0*/  SHF.R.S32.HI R5, RZ, 0x1f, R3 ;  /* 0x0000001fff057819 */ /* 0x000fe40000011403 */
[----:B------:R-:W-:-:S04]  /*5cb0*/  IADD3 R3, P2, R194, R3, RZ ;  /* 0x00000003c2037210 */ /* 0x000fc80007f5e0ff */
[----:B------:R-:W-:Y:S01]  /*5cc0*/  LEA.HI.X.SX32 R18, R194, R5, 0x1, P2 ;  /* 0x00000005c2127211 */ /* 0x000fe200010f0eff */
[----:B------:R-:W-:Y:S01]  /*5cd0*/  UMOV UR14, UR38 ;  /* 0x00000026000e7c82 */ /* 0x000fe20008000000 */
[----:B--2---:R-:W-:Y:S01]  /*5ce0*/  UMOV UR15, UR16 ;  /* 0x00000010000f7c82 */ /* 0x004fe20008000000 */
[----:B------:R-:W-:-:S04]  /*5cf0*/  LEA R17, P2, R3, UR14, 0x2 ;  /* 0x0000000e03117c11 */ /* 0x000fc8000f8410ff */
[----:B------:R-:W-:Y:S02]  /*5d00*/  LEA.HI.X R18, R3, UR15, R18, 0x2, P2 ;  /* 0x0000000f03127c11 */ /* 0x000fe400090f1412 */
[C---:B------:R-:W-:Y:S02]  /*5d10*/  IADD3 R3, P3, R17.reuse, 0xe000, RZ ;  /* 0x0000e00011037810 */ /* 0x040fe40007f7e0ff */
[C---:B------:R-:W-:Y:S02]  /*5d20*/  IADD3 R5, P6, R17.reuse, 0xe200, RZ ;  /* 0x0000e20011057810 */ /* 0x040fe40007fde0ff */
[----:B------:R-:W-:Y:S02]  /*5d30*/  IADD3 R7, P5, R17, 0xe020, RZ ;  /* 0x0000e02011077810 */ /* 0x000fe40007fbe0ff */
[----:B-1----:R-:W-:Y:S02]  /*5d40*/  LOP3.LUT R2, R3, 0x180, RZ, 0xc0, !PT ;  /* 0x0000018003027812 */ /* 0x002fe400078ec0ff */
[----:B------:R-:W-:-:S02]  /*5d50*/  LOP3.LUT R4, R5, 0x180, RZ, 0xc0, !PT ;  /* 0x0000018005047812 */ /* 0x000fc400078ec0ff */
[----:B------:R-:W-:Y:S02]  /*5d60*/  LOP3.LUT R6, R7, 0x180, RZ, 0xc0, !PT ;  /* 0x0000018007067812 */ /* 0x000fe400078ec0ff */
[----:B------:R-:W-:Y:S02]  /*5d70*/  SHF.R.U64 R2, R2, 0x3, RZ ;  /* 0x0000000302027819 */ /* 0x000fe400000012ff */
[----:B------:R-:W-:Y:S02]  /*5d80*/  SHF.R.U64 R4, R4, 0x3, RZ ;  /* 0x0000000304047819 */ /* 0x000fe400000012ff */
[----:B------:R-:W-:Y:S02]  /*5d90*/  SHF.R.U64 R6, R6, 0x3, RZ ;  /* 0x0000000306067819 */ /* 0x000fe400000012ff */
[----:B------:R-:W-:Y:S02]  /*5da0*/  IADD3 R9, P2, R17, 0xe220, RZ ;  /* 0x0000e22011097810 */ /* 0x000fe40007f5e0ff */
[----:B------:R-:W-:-:S02]  /*5db0*/  LOP3.LUT R2, R2, R3, RZ, 0x3c, !PT ;  /* 0x0000000302027212 */ /* 0x000fc400078e3cff */
[----:B------:R-:W-:Y:S01]  /*5dc0*/  LOP3.LUT R4, R4, R5, RZ, 0x3c, !PT ;  /* 0x0000000504047212 */ /* 0x000fe200078e3cff */
[----:B------:R-:W-:Y:S01]  /*5dd0*/  IMAD.X R5, RZ, RZ, R18, P6 ;  /* 0x000000ffff057224 */ /* 0x000fe200030e0612 */
[C---:B------:R-:W-:Y:S02]  /*5de0*/  IADD3 R11, P4, R17.reuse, 0xf000, RZ ;  /* 0x0000f000110b7810 */ /* 0x040fe40007f9e0ff */
[----:B------:R-:W-:Y:S02]  /*5df0*/  IADD3.X R3, RZ, R18, RZ, P3, !PT ;  /* 0x00000012ff037210 */ /* 0x000fe40001ffe4ff */
[----:B------:R-:W-:Y:S02]  /*5e00*/  LOP3.LUT R6, R6, R7, RZ, 0x3c, !PT ;  /* 0x0000000706067212 */ /* 0x000fe400078e3cff */
[C---:B------:R-:W-:Y:S01]  /*5e10*/  IADD3 R13, P3, R17.reuse, 0xf200, RZ ;  /* 0x0000f200110d7810 */ /* 0x040fe20007f7e0ff */
[----:B------:R1:W-:Y:S01]  /*5e20*/  ST.E desc[UR26][R2.64], R32 ;  /* 0x0000002002007985 */ /* 0x0003e2000c10191a */
[----:B------:R-:W-:-:S02]  /*5e30*/  IADD3 R15, P6, R17, 0xf020, RZ ;  /* 0x0000f020110f7810 */ /* 0x000fc40007fde0ff */
[----:B------:R-:W-:Y:S01]  /*5e40*/  IADD3.X R7, RZ, R18, RZ, P5, !PT ;  /* 0x00000012ff077210 */ /* 0x000fe20002ffe4ff */
[----:B------:R1:W-:Y:S01]  /*5e50*/  ST.E desc[UR26][R2.64+0x4], R33 ;  /* 0x0000042102007985 */ /* 0x0003e2000c10191a */
[----:B------:R-:W-:Y:S02]  /*5e60*/  LOP3.LUT R8, R9, 0x180, RZ, 0xc0, !PT ;  /* 0x0000018009087812 */ /* 0x000fe400078ec0ff */
[----:B------:R-:W-:Y:S01]  /*5e70*/  IADD3 R17, P5, R17, 0xf220, RZ ;  /* 0x0000f22011117810 */ /* 0x000fe20007fbe0ff */
[----:B------:R1:W-:Y:S01]  /*5e80*/  ST.E desc[UR26][R4.64], R34 ;  /* 0x0000002204007985 */ /* 0x0003e2000c10191a */
[----:B------:R-:W-:Y:S02]  /*5e90*/  LOP3.LUT R10, R11, 0x180, RZ, 0xc0, !PT ;  /* 0x000001800b0a7812 */ /* 0x000fe400078ec0ff */
[----:B------:R-:W-:Y:S01]  /*5ea0*/  LOP3.LUT R12, R13, 0x180, RZ, 0xc0, !PT ;  /* 0x000001800d0c7812 */ /* 0x000fe200078ec0ff */
[----:B------:R1:W-:Y:S01]  /*5eb0*/  ST.E desc[UR26][R4.64+0x4], R35 ;  /* 0x0000042304007985 */ /* 0x0003e2000c10191a */
[----:B------:R-:W-:-:S02]  /*5ec0*/  LOP3.LUT R14, R15, 0x180, RZ, 0xc0, !PT ;  /* 0x000001800f0e7812 */ /* 0x000fc400078ec0ff */
[----:B------:R-:W-:Y:S01]  /*5ed0*/  SHF.R.U64 R8, R8, 0x3, RZ ;  /* 0x0000000308087819 */ /* 0x000fe200000012ff */
[----:B------:R1:W-:Y:S01]  /*5ee0*/  ST.E desc[UR26][R6.64], R36 ;  /* 0x0000002406007985 */ /* 0x0003e2000c10191a */
[----:B------:R-:W-:Y:S02]  /*5ef0*/  LOP3.LUT R16, R17, 0x180, RZ, 0xc0, !PT ;  /* 0x0000018011107812 */ /* 0x000fe400078ec0ff */
[----:B------:R-:W-:Y:S01]  /*5f00*/  SHF.R.U64 R10, R10, 0x3, RZ ;  /* 0x000000030a0a7819 */ /* 0x000fe200000012ff */
[----:B------:R1:W-:Y:S01]  /*5f10*/  ST.E desc[UR26][R6.64+0x4], R37 ;  /* 0x0000042506007985 */ /* 0x0003e2000c10191a */
[----:B------:R-:W-:Y:S02]  /*5f20*/  SHF.R.U64 R12, R12, 0x3, RZ ;  /* 0x000000030c0c7819 */ /* 0x000fe400000012ff */
[----:B------:R-:W-:Y:S02]  /*5f30*/  SHF.R.U64 R14, R14, 0x3, RZ ;  /* 0x000000030e0e7819 */ /* 0x000fe400000012ff */
[----:B------:R-:W-:Y:S01]  /*5f40*/  LOP3.LUT R8, R8, R9, RZ, 0x3c, !PT ;  /* 0x0000000908087212 */ /* 0x000fe200078e3cff */
[----:B------:R-:W-:Y:S01]  /*5f50*/  IMAD.X R9, RZ, RZ, R18, P2 ;  /* 0x000000ffff097224 */ /* 0x000fe200010e0612 */
[----:B------:R-:W-:-:S02]  /*5f60*/  SHF.R.U64 R16, R16, 0x3, RZ ;  /* 0x0000000310107819 */ /* 0x000fc400000012ff */
[----:B------:R-:W-:Y:S02]  /*5f70*/  LOP3.LUT R10, R10, R11, RZ, 0x3c, !PT ;  /* 0x0000000b0a0a7212 */ /* 0x000fe400078e3cff */
[----:B------:R-:W-:Y:S01]  /*5f80*/  LOP3.LUT R12, R12, R13, RZ, 0x3c, !PT ;  /* 0x0000000d0c0c7212 */ /* 0x000fe200078e3cff */
[--C-:B------:R-:W-:Y:S01]  /*5f90*/  IMAD.X R13, RZ, RZ, R18.reuse, P3 ;  /* 0x000000ffff0d7224 */ /* 0x100fe200018e0612 */
[-C--:B------:R-:W-:Y:S01]  /*5fa0*/  IADD3.X R11, RZ, R18.reuse, RZ, P4, !PT ;  /* 0x00000012ff0b7210 */ /* 0x080fe200027fe4ff */
[----:B------:R1:W-:Y:S01]  /*5fb0*/  ST.E desc[UR26][R8.64], R38 ;  /* 0x0000002608007985 */ /* 0x0003e2000c10191a */
[----:B------:R-:W-:Y:S02]  /*5fc0*/  LOP3.LUT R14, R14, R15, RZ, 0x3c, !PT ;  /* 0x0000000f0e0e7212 */ /* 0x000fe400078e3cff */
[----:B------:R-:W-:Y:S01]  /*5fd0*/  LOP3.LUT R16, R16, R17, RZ, 0x3c, !PT ;  /* 0x0000001110107212 */ /* 0x000fe200078e3cff */
[----:B------:R-:W-:Y:S01]  /*5fe0*/  IMAD.X R17, RZ, RZ, R18, P5 ;  /* 0x000000ffff117224 */ /* 0x000fe200028e0612 */
[----:B------:R-:W-:Y:S01]  /*5ff0*/  IADD3.X R15, RZ, R18, RZ, P6, !PT ;  /* 0x00000012ff0f7210 */ /* 0x000fe200037fe4ff */
[----:B------:R1:W-:Y:S04]  /*6000*/  ST.E desc[UR26][R8.64+0x4], R39 ;  /* 0x0000042708007985 */ /* 0x0003e8000c10191a */
[----:B------:R1:W-:Y:S04]  /*6010*/  ST.E desc[UR26][R10.64], R24 ;  /* 0x000000180a007985 */ /* 0x0003e8000c10191a */
[----:B------:R1:W-:Y:S04]  /*6020*/  ST.E desc[UR26][R10.64+0x4], R25 ;  /* 0x000004190a007985 */ /* 0x0003e8000c10191a */
[----:B------:R1:W-:Y:S04]  /*6030*/  ST.E desc[UR26][R12.64], R26 ;  /* 0x0000001a0c007985 */ /* 0x0003e8000c10191a */
[----:B------:R1:W-:Y:S04]  /*6040*/  ST.E desc[UR26][R12.64+0x4], R27 ;  /* 0x0000041b0c007985 */ /* 0x0003e8000c10191a */
[----:B------:R1:W-:Y:S04]  /*6050*/  ST.E desc[UR26][R14.64], R28 ;  /* 0x0000001c0e007985 */ /* 0x0003e8000c10191a */
[----:B------:R1:W-:Y:S04]  /*6060*/  ST.E desc[UR26][R14.64+0x4], R29 ;  /* 0x0000041d0e007985 */ /* 0x0003e8000c10191a */
[----:B------:R1:W-:Y:S04]  /*6070*/  ST.E desc[UR26][R16.64], R30 ;  /* 0x0000001e10007985 */ /* 0x0003e8000c10191a */
[----:B------:R1:W-:Y:S01]  /*6080*/  ST.E desc[UR26][R16.64+0x4], R31 ;  /* 0x0000041f10007985 */ /* 0x0003e2000c10191a */
[----:B------:R-:W-:Y:S01]  /*6090*/  @!PT LDS RZ, [RZ] ;  /* 0x00000000fffff984 */ /* 0x000fe20000000800 */
[----:B------:R-:W-:Y:S01]  /*60a0*/  @!PT LDS RZ, [RZ] ;  /* 0x00000000fffff984 */ /* 0x000fe20000000800 */
[----:B------:R-:W-:Y:S01]  /*60b0*/  @!PT LDS RZ, [RZ] ;  /* 0x00000000fffff984 */ /* 0x000fe20000000800 */
[----:B------:R-:W-:Y:S01]  /*60c0*/  @!PT LDS RZ, [RZ] ;  /* 0x00000000fffff984 */ /* 0x000fe20000000800 */
[----:B------:R2:W-:Y:S06]  /*60d0*/  MEMBAR.ALL.CTA ;  /* 0x0000000000007992 */ /* 0x0005ec0000008000 */
[----:B--2---:R-:W2:Y:S01]  /*60e0*/  FENCE.VIEW.ASYNC.S ;  /* 0x00000000000073c6 */ /* 0x004ea20000000000 */
[----:B------:R-:W-:Y:S05]  /*60f0*/  @!P1 BRA `(.L_x_35) ;  /* 0x0000000000049947 */ /* 0x000fea0003800000 */
[----:B------:R-:W-:Y:S01]  /*6100*/  BPT.TRAP 0x1 ;  /* 0x000000040000795c */ /* 0x000fe20000300000 */
.L_x_35:
[----:B--2---:R3:W-:Y:S01]  /*6110*/  SYNCS.ARRIVE.TRANS64.A1T0 RZ, [R19+URZ+0x12880], RZ ;  /* 0x012880ff13ff79a7 */ /* 0x0047e2000810003f */
[----:B------:R-:W-:-:S04]  /*6120*/  UIADD3 UR36, UR36, 0x1, URZ ;  /* 0x0000000124247890 */ /* 0x000fc8000fffe03f */
[----:B------:R-:W-:-:S04]  /*6130*/  UISETP.NE.AND UP0, UPT, UR36, 0x2, UPT ;  /* 0x000000022400788c */ /* 0x000fc8000bf05270 */
[----:B------:R-:W-:Y:S02]  /*6140*/  USEL UR14, URZ, 0x1, UP0 ;  /* 0x000000013f0e7887 */ /* 0x000fe40008000000 */
[----:B------:R-:W-:-:S04]  /*6150*/  USEL UR36, UR36, URZ, UP0 ;  /* 0x0000003f24247287 */ /* 0x000fc80008000000 */
[----:B---3--:R-:W-:-:S08]  /*6160*/  LOP3.LUT R0, R0, UR14, RZ, 0x3c, !PT ;  /* 0x0000000e00007c12 */ /* 0x008fd0000f8e3cff */
.L_x_31:
[C---:B-1----:R-:W-:Y:S02]  /*6170*/  IADD3 R2, R196.reuse, 0x1, RZ ;  /* 0x00000001c4027810 */ /* 0x042fe40007ffe0ff */
[----:B------:R-:W-:Y:S02]  /*6180*/  ISETP.NE.AND P2, PT, R196, 0x1, PT ;  /* 0x00000001c400780c */ /* 0x000fe40003f45270 */
[C---:B------:R-:W-:Y:S02]  /*6190*/  ISETP.NE.AND P1, PT, R2.reuse, 0x2, PT ;  /* 0x000000020200780c */ /* 0x040fe40003f25270 */
[----:B--2---:R-:W-:Y:S02]  /*61a0*/  SEL R3, RZ, 0x1, P2 ;  /* 0x00000001ff037807 */ /* 0x004fe40001000000 */
[----:B------:R-:W-:Y:S02]  /*61b0*/  SEL R196, R2, RZ, P1 ;  /* 0x000000ff02c47207 */ /* 0x000fe40000800000 */
[----:B------:R-:W-:Y:S01]  /*61c0*/  LOP3.LUT R192, R192, R3, RZ, 0x3c, !PT ;  /* 0x00000003c0c07212 */ /* 0x000fe200078e3cff */
[----:B------:R-:W-:Y:S06]  /*61d0*/  @!P0 BRA `(.L_x_36) ;  /* 0x0000000000048947 */ /* 0x000fec0003800000 */
[----:B------:R-:W-:Y:S01]  /*61e0*/  BPT.TRAP 0x1 ;  /* 0x000000040000795c */ /* 0x000fe20000300000 */
.L_x_36:
[----:B------:R-:W-:Y:S02]  /*61f0*/  UISETP.GT.U32.AND UP0, UPT, UR4, 0x1, UPT ;  /* 0x000000010400788c */ /* 0x000fe4000bf04070 */
[----:B------:R-:W-:-:S04]  /*6200*/  ULEA UR14, UR6, UR38, 0x3 ;  /* 0x00000026060e7291 */ /* 0x000fc8000f8e183f */
[----:B------:R-:W-:Y:S01]  /*6210*/  UIADD3 UR14, UR14, 0x12820, URZ ;  /* 0x000128200e0e7890 */ /* 0x000fe2000fffe03f */
[----:B------:R-:W-:-:S03]  /*6220*/  PLOP3.LUT P1, PT, PT, PT, UP0, 0x80, 0x0 ;  /* 0x000000000000781c */ /* 0x000fc60003f2f008 */
[----:B------:R-:W-:-:S09]  /*6230*/  UPRMT UR14, URZ, 0x654, UR14 ;  /* 0x000006543f0e7896 */ /* 0x000fd2000800000e */
[----:B------:R-:W-:Y:S01]  /*6240*/  SYNCS.ARRIVE.TRANS64.RED.A1T0 RZ, [UR14], RZ ;  /* 0x000000ffffff79a7 */ /* 0x000fe2000810040e */
[----:B------:R-:W-:Y:S05]  /*6250*/  @P1 BRA `(.L_x_37) ;  /* 0x0000000000041947 */ /* 0x000fea0003800000 */
[----:B------:R-:W-:Y:S01]  /*6260*/  BPT.TRAP 0x1 ;  /* 0x000000040000795c */ /* 0x000fe20000300000 */
.L_x_37:
[----:B------:R-:W-:-:S04]  /*6270*/  UIADD3 UR6, UR6, 0x1, URZ ;  /* 0x0000000106067890 */ /* 0x000fc8000fffe03f */
[----:B------:R-:W-:-:S04]  /*6280*/  UISETP.NE.AND UP0, UPT, UR6, 0x4, UPT ;  /* 0x000000040600788c */ /* 0x000fc8000bf05270 */
[----:B------:R-:W-:Y:S01]  /*6290*/  USEL UR14, UR6, URZ, UP0 ;  /* 0x0000003f060e7287 */ /* 0x000fe20008000000 */
[----:B------:R-:W-:Y:S11]  /*62a0*/  @!P0 BRA `(.L_x_38) ;  /* 0x0000000000048947 */ /* 0x000ff60003800000 */
[----:B------:R-:W-:Y:S01]  /*62b0*/  BPT.TRAP 0x1 ;  /* 0x000000040000795c */ /* 0x000fe20000300000 */
.L_x_38:
[----:B------:R-:W-:-:S04]  /*62c0*/  ULEA UR6, UR14, UR38, 0x3 ;  /* 0x000000260e067291 */ /* 0x000fc8000f8e183f */
[----:B------:R-:W-:-:S04]  /*62d0*/  UIADD3 UR6, UR6, 0x12820, URZ ;  /* 0x0001282006067890 */ /* 0x000fc8000fffe03f */
[----:B------:R-:W-:-:S09]  /*62e0*/  UPRMT UR6, URZ, 0x654, UR6 ;  /* 0x000006543f067896 */ /* 0x000fd20008000006 */
[----:B------:R-:W-:Y:S01]  /*62f0*/  SYNCS.ARRIVE.TRANS64.RED.A1T0 RZ, [UR6], RZ ;  /* 0x000000ffffff79a7 */ /* 0x000fe20008100406 */
[----:B------:R-:W-:Y:S05]  /*6300*/  @P1 BRA `(.L_x_39) ;  /* 0x0000000000041947 */ /* 0x000fea0003800000 */
[----:B------:R-:W-:Y:S01]  /*6310*/  BPT.TRAP 0x1 ;  /* 0x000000040000795c */ /* 0x000fe20000300000 */
.L_x_39:
[----:B------:R-:W-:Y:S01]  /*6320*/  UIADD3 UR13, UR13, 0x1, URZ ;  /* 0x000000010d0d7890 */ /* 0x000fe2000fffe03f */
[C---:B------:R-:W-:Y:S01]  /*6330*/  ISETP.GT.AND P1, PT, R197.reuse, 0x1, PT ;  /* 0x00000001c500780c */ /* 0x040fe20003f24270 */
[----:B------:R-:W-:Y:S01]  /*6340*/  UIADD3 UR6, UR14, 0x1, URZ ;  /* 0x000000010e067890 */ /* 0x000fe2000fffe03f */
[----:B------:R-:W-:Y:S01]  /*6350*/  VIADD R197, R197, 0xffffffff ;  /* 0xffffffffc5c57836 */ /* 0x000fe20000000000 */
[----:B------:R-:W-:Y:S02]  /*6360*/  UISETP.NE.AND UP0, UPT, UR13, 0x4, UPT ;  /* 0x000000040d00788c */ /* 0x000fe4000bf05270 */
[----:B------:R-:W-:Y:S02]  /*6370*/  UISETP.NE.AND UP1, UPT, UR6, 0x4, UPT ;  /* 0x000000040600788c */ /* 0x000fe4000bf25270 */
[----:B------:R-:W-:Y:S02]  /*6380*/  USEL UR14, URZ, 0x1, UP0 ;  /* 0x000000013f0e7887 */ /* 0x000fe40008000000 */
[----:B------:R-:W-:-:S02]  /*6390*/  USEL UR6, UR6, URZ, UP1 ;  /* 0x0000003f06067287 */ /* 0x000fc40008800000 */
[----:B------:R-:W-:Y:S02]  /*63a0*/  USEL UR24, UR13, URZ, UP0 ;  /* 0x0000003f0d187287 */ /* 0x000fe40008000000 */
[----:B------:R-:W-:Y:S01]  /*63b0*/  LOP3.LUT R198, R198, UR14, RZ, 0x3c, !PT ;  /* 0x0000000ec6c67c12 */ /* 0x000fe2000f8e3cff */
[----:B------:R-:W-:Y:S09]  /*63c0*/  @P1 BRA `(.L_x_40) ;  /* 0xffffffac00781947 */ /* 0x000ff2000383ffff */
.L_x_18:
[----:B------:R-:W-:Y:S05]  /*63d0*/  @!P0 BRA `(.L_x_41) ;  /* 0x0000000000048947 */ /* 0x000fea0003800000 */
[----:B-1----:R-:W-:Y:S01]  /*63e0*/  BPT.TRAP 0x1 ;  /* 0x000000040000795c */ /* 0x002fe20000300000 */
.L_x_41:
[----:B------:R-:W-:Y:S02]  /*63f0*/  UISETP.GT.U32.AND UP0, UPT, UR4, 0x1, UPT ;  /* 0x000000010400788c */ /* 0x000fe4000bf04070 */
[----:B------:R-:W-:-:S04]  /*6400*/  UIADD3 UR5, UR8, 0x12860, URZ ;  /* 0x0001286008057890 */ /* 0x000fc8000fffe03f */
[----:B------:R-:W-:Y:S01]  /*6410*/  PLOP3.LUT P1, PT, PT, PT, UP0, 0x80, 0x0 ;  /* 0x000000000000781c */ /* 0x000fe20003f2f008 */
[----:B------:R-:W-:-:S09]  /*6420*/  UPRMT UR5, URZ, 0x654, UR5 ;  /* 0x000006543f057896 */ /* 0x000fd20008000005 */
[----:B------:R-:W-:Y:S03]  /*6430*/  SYNCS.ARRIVE.TRANS64.RED.A1T0 RZ, [UR5], RZ ;  /* 0x000000ffffff79a7 */ /* 0x000fe60008100405 */
[----:B------:R-:W-:Y:S05]  /*6440*/  @P1 BRA `(.L_x_42) ;  /* 0x0000000000041947 */ /* 0x000fea0003800000 */
[----:B-1----:R-:W-:Y:S01]  /*6450*/  BPT.TRAP 0x1 ;  /* 0x000000040000795c */ /* 0x002fe20000300000 */
.L_x_42:
[----:B------:R-:W-:Y:S05]  /*6460*/  @!P0 BRA `(.L_x_43) ;  /* 0x0000000000048947 */ /* 0x000fea0003800000 */
[----:B-1----:R-:W-:Y:S01]  /*6470*/  BPT.TRAP 0x1 ;  /* 0x000000040000795c */ /* 0x002fe20000300000 */
.L_x_43:
[----:B------:R-:W-:-:S04]  /*6480*/  UIADD3 UR8, UR8, 0x12868, URZ ;  /* 0x0001286808087890 */ /* 0x000fc8000fffe03f */
[----:B------:R-:W-:-:S09]  /*6490*/  UPRMT UR8, URZ, 0x654, UR8 ;  /* 0x000006543f087896 */ /* 0x000fd20008000008 */
[----:B------:R-:W-:Y:S01]  /*64a0*/  SYNCS.ARRIVE.TRANS64.RED.A1T0 RZ, [UR8], RZ ;  /* 0x000000ffffff79a7 */ /* 0x000fe20008100408 */
[----:B------:R-:W-:Y:S05]  /*64b0*/  @P1 BRA `(.L_x_44) ;  /* 0x0000000000041947 */ /* 0x000fea0003800000 */
[----:B-1----:R-:W-:Y:S01]  /*64c0*/  BPT.TRAP 0x1 ;  /* 0x000000040000795c */ /* 0x002fe20000300000 */
.L_x_44:
[----:B------:R-:W-:-:S04]  /*64d0*/  ULOP3.LUT UR7, UR7, 0x2, URZ, 0xfc, !UPT ;  /* 0x0000000207077892 */ /* 0x000fc8000f8efc3f */
[----:B------:R-:W-:-:S06]  /*64e0*/  UISETP.NE.AND UP0, UPT, UR7, 0x3, UPT ;  /* 0x000000030700788c */ /* 0x000fcc000bf05270 */
[----:B------:R-:W-:-:S13]  /*64f0*/  PLOP3.LUT P1, PT, PT, PT, UP0, 0x80, 0x0 ;  /* 0x000000000000781c */ /* 0x000fda0003f2f008 */
[----:B------:R-:W-:Y:S05]  /*6500*/  @!P1 BRA `(.L_x_45) ;  /* 0x0000000000049947 */ /* 0x000fea0003800000 */
[----:B-1----:R-:W-:Y:S01]  /*6510*/  BPT.TRAP 0x1 ;  /* 0x000000040000795c */ /* 0x002fe20000300000 */
.L_x_45:
[----:B------:R-:W-:Y:S02]  /*6520*/  LEA R3, R196, UR38, 0x3 ;  /* 0x00000026c4037c11 */ /* 0x000fe4000f8e18ff */
[----:B------:R-:W-:-:S04]  /*6530*/  SHF.L.U32 R2, R192, 0x1f, RZ ;  /* 0x0000001fc0027819 */ /* 0x000fc800000006ff */
[----:B------:R-:W2:Y:S02]  /*6540*/  SYNCS.PHASECHK.TRANS64.TRYWAIT P0, [R3+URZ+0x12890], R2 ;  /* 0x01289002030075a7 */ /* 0x000ea4000800017f */
[----:B--2---:R-:W-:Y:S05]  /*6550*/  @!P0 BRA `(.L_x_46) ;  /* 0x0000002c00788947 */ /* 0x004fea0003800000 */
.L_x_131:
[----:B------:R-:W-:Y:S05]  /*6560*/  @!P1 BRA `(.L_x_47) ;  /* 0x0000000000049947 */ /* 0x000fea0003800000 */
[----:B-1----:R-:W-:Y:S01]  /*6570*/  BPT.TRAP 0x1 ;  /* 0x000000040000795c */ /* 0x002fe20000300000 */
.L_x_47:
[----:B------:R-:W-:-:S04]  /*6580*/  IADD3 R196, R196, 0x1, RZ ;  /* 0x00000001c4c47810 */ /* 0x000fc80007ffe0ff */
[----:B------:R-:W-:-:S04]  /*6590*/  ISETP.NE.AND P0, PT, R196, 0x2, PT ;  /* 0x00000002c400780c */ /* 0x000fc80003f05270 */
[----:B--2---:R-:W-:Y:S02]  /*65a0*/  SEL R3, RZ, 0x1, P0 ;  /* 0x00000001ff037807 */ /* 0x004fe40000000000 */
[----:B------:R-:W-:Y:S02]  /*65b0*/  SEL R196, R196, RZ, P0 ;  /* 0x000000ffc4c47207 */ /* 0x000fe40000000000 */
[----:B------:R-:W-:Y:S02]  /*65c0*/  LOP3.LUT R2, R192, R3, RZ, 0x3c, !PT ;  /* 0x00000003c0027212 */ /* 0x000fe400078e3cff */
[----:B------:R-:W-:Y:S02]  /*65d0*/  LEA R3, R196, UR38, 0x3 ;  /* 0x00000026c4037c11 */ /* 0x000fe4000f8e18ff */
[----:B------:R-:W-:-:S04]  /*65e0*/  SHF.L.U32 R2, R2, 0x1f, RZ ;  /* 0x0000001f02027819 */ /* 0x000fc800000006ff */
[----:B------:R-:W2:Y:S02]  /*65f0*/  SYNCS.PHASECHK.TRANS64.TRYWAIT P0, [R3+URZ+0x12890], R2 ;  /* 0x01289002030075a7 */ /* 0x000ea4000800017f */
[----:B--2---:R-:W-:Y:S05]  /*6600*/  @!P0 BRA `(.L_x_48) ;  /* 0x0000002c00608947 */ /* 0x004fea0003800000 */
.L_x_132:
[----:B------:R-:W-:Y:S01]  /*6610*/  ULEA UR4, UR36, UR37, 0x1 ;  /* 0x0000002524047291 */ /* 0x000fe2000f8e083f */
[----:B--2---:R-:W-:Y:S01]  /*6620*/  SHF.L.U32 R2, R0, 0x1f, RZ ;  /* 0x0000001f00027819 */ /* 0x004fe200000006ff */
[----:B-1----:R-:W-:Y:S01]  /*6630*/  USHF.L.U32 UR42, UR42, 0x6, URZ ;  /* 0x000000062a2a7899 */ /* 0x002fe2000800063f */
[----:B------:R-:W-:Y:S01]  /*6640*/  MOV R0, RZ ;  /* 0x000000ff00007202 */ /* 0x000fe20000000f00 */
[----:B------:R-:W-:-:S03]  /*6650*/  ULEA UR4, UR4, UR38, 0x3 ;  /* 0x0000002604047291 */ /* 0x000fc6000f8e183f */
[----:B------:R-:W-:-:S06]  /*6660*/  LOP3.LUT P1, RZ, R0, 0x9f, RZ, 0xc0, !PT ;  /* 0x0000009f00ff7812 */ /* 0x000fcc000782c0ff */
[----:B------:R-:W1:Y:S02]  /*6670*/  SYNCS.PHASECHK.TRANS64.TRYWAIT P0, [UR4+0x128a0], R2 ;  /* 0x0128a002ff0075a7 */ /* 0x000e640008000144 */
[----:B-1----:R-:W-:Y:S05]  /*6680*/  @!P0 BRA `(.L_x_49) ;  /* 0x0000002c00548947 */ /* 0x002fea0003800000 */
.L_x_133:
[----:B------:R-:W-:Y:S05]  /*6690*/  @!P1 BRA `(.L_x_50) ;  /* 0x0000000000409947 */ /* 0x000fea0003800000 */
[----:B------:R-:W-:Y:S01]  /*66a0*/  MOV R0, 0x0 ;  /* 0x0000000000007802 */ /* 0x000fe20000000f00 */
[----:B------:R-:W-:Y:S01]  /*66b0*/  ULDC.64 UR4, c[0x4][0x68] ;  /* 0x01001a0000047ab9 */ /* 0x000fe20000000a00 */
[----:B------:R-:W-:Y:S01]  /*66c0*/  ULDC.64 UR6, c[0x4][0x8] ;  /* 0x0100020000067ab9 */ /* 0x000fe20000000a00 */
[----:B---3--:R-:W-:Y:S01]  /*66d0*/  IMAD.U32 R4, RZ, RZ, UR4 ;  /* 0x00000004ff047e24 */ /* 0x008fe2000f8e00ff */
[----:B-1----:R1:W2:Y:S01]  /*66e0*/  LDC.64 R2, c[0x4][R0] ;  /* 0x0100000000027b82 */ /* 0x0022a20000000a00 */
[----:B------:R-:W-:Y:S01]  /*66f0*/  MOV R5, UR5 ;  /* 0x0000000500057c02 */ /* 0x000fe20008000f00 */
[----:B------:R-:W-:Y:S01]  /*6700*/  ULDC.64 UR4, c[0x4][0x70] ;  /* 0x01001c0000047ab9 */ /* 0x000fe20000000a00 */
[----:B------:R-:W-:Y:S01]  /*6710*/  IMAD.U32 R10, RZ, RZ, UR6 ;  /* 0x00000006ff0a7e24 */ /* 0x000fe2000f8e00ff */
[----:B------:R-:W-:Y:S01]  /*6720*/  MOV R7, UR5 ;  /* 0x0000000500077c02 */ /* 0x000fe20008000f00 */
[----:B------:R-:W-:Y:S01]  /*6730*/  IMAD.U32 R6, RZ, RZ, UR4 ;  /* 0x00000004ff067e24 */ /* 0x000fe2000f8e00ff */
[----:B------:R-:W-:Y:S01]  /*6740*/  MOV R11, UR7 ;  /* 0x00000007000b7c02 */ /* 0x000fe20008000f00 */
[----:B------:R-:W-:Y:S01]  /*6750*/  IMAD.MOV.U32 R8, RZ, RZ, 0x70 ;  /* 0x00000070ff087424 */ /* 0x000fe200078e00ff */
[----:B------:R-:W-:Y:S01]  /*6760*/  MOV R12, 0x1 ;  /* 0x00000001000c7802 */ /* 0x000fe20000000f00 */
[----:B-1----:R-:W-:-:S07]  /*6770*/  IMAD.MOV.U32 R13, RZ, RZ, RZ ;  /* 0x000000ffff0d7224 */ /* 0x002fce00078e00ff */
[----:B------:R-:W-:-:S07]  /*6780*/  LEPC R20, `(.L_x_50) ;  /* 0x000000001014794e */ /* 0x000fce0000000000 */
[----:B--2---:R-:W-:Y:S05]  /*6790*/  CALL.ABS.NOINC R2 ;  /* 0x0000000002007343 */ /* 0x004fea0003c00000 */
.L_x_50:
[----:B------:R-:W-:Y:S01]  /*67a0*/  MOV R16, UR38 ;  /* 0x0000002600107c02 */ /* 0x000fe20008000f00 */
[----:B-1----:R-:W-:-:S04]  /*67b0*/  IMAD.U32 R3, RZ, RZ, UR37 ;  /* 0x00000025ff037e24 */ /* 0x002fc8000f8e00ff */
[----:B------:R-:W-:-:S05]  /*67c0*/  IMAD R16, R3, 0x1200, R16 ;  /* 0x0000120003107824 */ /* 0x000fca00078e0210 */
[----:B------:R-:W-:-:S13]  /*67d0*/  LOP3.LUT P0, RZ, R16, 0x90, RZ, 0xc0, !PT ;  /* 0x0000009010ff7812 */ /* 0x000fda000780c0ff */
[----:B------:R-:W-:Y:S05]  /*67e0*/  @!P0 BRA `(.L_x_51) ;  /* 0x0000000000408947 */ /* 0x000fea0003800000 */
[----:B------:R-:W-:Y:S01]  /*67f0*/  MOV R0, 0x0 ;  /* 0x0000000000007802 */ /* 0x000fe20000000f00 */
[----:B------:R-:W-:Y:S01]  /*6800*/  ULDC.64 UR4, c[0x4][0x68] ;  /* 0x01001a0000047ab9 */ /* 0x000fe20000000a00 */
[----:B------:R-:W-:Y:S01]  /*6810*/  ULDC.64 UR6, c[0x4][0x8] ;  /* 0x0100020000067ab9 */ /* 0x000fe20000000a00 */
[----:B---3--:R-:W-:Y:S01]  /*6820*/  MOV R4, UR4 ;  /* 0x0000000400047c02 */ /* 0x008fe20008000f00 */
[----:B------:R1:W2:Y:S01]  /*6830*/  LDC.64 R2, c[0x4][R0] ;  /* 0x0100000000027b82 */ /* 0x0002a20000000a00 */
[----:B------:R-:W-:Y:S01]  /*6840*/  IMAD.U32 R5, RZ, RZ, UR5 ;  /* 0x00000005ff057e24 */ /* 0x000fe2000f8e00ff */
[----:B------:R-:W-:Y:S01]  /*6850*/  ULDC.64 UR4, c[0x4][0x70] ;  /* 0x01001c0000047ab9 */ /* 0x000fe20000000a00 */
[----:B------:R-:W-:Y:S01]  /*6860*/  MOV R10, UR6 ;  /* 0x00000006000a7c02 */ /* 0x000fe20008000f00 */
[----:B------:R-:W-:Y:S01]  /*6870*/  IMAD.U32 R7, RZ, RZ, UR5 ;  /* 0x00000005ff077e24 */ /* 0x000fe2000f8e00ff */
[----:B------:R-:W-:Y:S01]  /*6880*/  MOV R6, UR4 ;  /* 0x0000000400067c02 */ /* 0x000fe20008000f00 */
[----:B------:R-:W-:Y:S01]  /*6890*/  IMAD.U32 R11, RZ, RZ, UR7 ;  /* 0x00000007ff0b7e24 */ /* 0x000fe2000f8e00ff */
[----:B------:R-:W-:Y:S01]  /*68a0*/  MOV R8, 0x70 ;  /* 0x0000007000087802 */ /* 0x000fe20000000f00 */
[----:B------:R-:W-:Y:S01]  /*68b0*/  IMAD.MOV.U32 R12, RZ, RZ, 0x1 ;  /* 0x00000001ff0c7424 */ /* 0x000fe200078e00ff */
[----:B-1----:R-:W-:-:S07]  /*68c0*/  MOV R13, RZ ;  /* 0x000000ff000d7202 */ /* 0x002fce0000000f00 */
[----:B------:R-:W-:-:S07]  /*68d0*/  LEPC R20, `(.L_x_51) ;  /* 0x000000001014794e */ /* 0x000fce0000000000 */
[----:B--2---:R-:W-:Y:S05]  /*68e0*/  CALL.ABS.NOINC R2 ;  /* 0x0000000002007343 */ /* 0x004fea0003c00000 */
.L_x_51:
[----:B------:R-:W1:Y:S01]  /*68f0*/  S2R R6, SR_TID.X ;  /* 0x0000000000067919 */ /* 0x000e620000002100 */
[----:B------:R-:W-:Y:S02]  /*6900*/  F2FP.F16.F32.PACK_AB R160, R161, R160 ;  /* 0x000000a0a1a0723e */ /* 0x000fe400000000ff */
[----:B------:R-:W-:Y:S02]  /*6910*/  F2FP.F16.F32.PACK_AB R161, R163, R162 ;  /* 0x000000a2a3a1723e */ /* 0x000fe400000000ff */
[----:B------:R-:W-:Y:S02]  /*6920*/  F2FP.F16.F32.PACK_AB R162, R165, R164 ;  /* 0x000000a4a5a2723e */ /* 0x000fe400000000ff */
[----:B------:R-:W-:Y:S02]  /*6930*/  F2FP.F16.F32.PACK_AB R163, R167, R166 ;  /* 0x000000a6a7a3723e */ /* 0x000fe400000000ff */
[C---:B-1----:R-:W-:Y:S01]  /*6940*/  LOP3.LUT R0, R6.reuse, 0x7f, RZ, 0xc0, !PT ;  /* 0x0000007f06007812 */ /* 0x042fe200078ec0ff */
[C---:B------:R-:W-:Y:S01]  /*6950*/  IMAD.SHL.U32 R2, R6.reuse, 0x10, RZ ;  /* 0x0000001006027824 */ /* 0x040fe200078e00ff */
[----:B---3--:R-:W-:-:S02]  /*6960*/  SHF.L.U32 R5, R6, 0x3, RZ ;  /* 0x0000000306057819 */ /* 0x008fc400000006ff */
[----:B------:R-:W-:Y:S01]  /*6970*/  SHF.R.U32.HI R4, RZ, 0x1, R6 ;  /* 0x00000001ff047819 */ /* 0x000fe20000011606 */
[----:B------:R-:W-:Y:S01]  /*6980*/  VIADD R18, R0, 0x1f ;  /* 0x0000001f00127836 */ /* 0x000fe20000000000 */
[----:B------:R-:W-:Y:S02]  /*6990*/  LOP3.LUT R3, R2, 0x40, RZ, 0xc0, !PT ;  /* 0x0000004002037812 */ /* 0x000fe400078ec0ff */
[----:B------:R-:W-:Y:S02]  /*69a0*/  LOP3.LUT R5, R5, 0x300, RZ, 0xc0, !PT ;  /* 0x0000030005057812 */ /* 0x000fe400078ec0ff */
[----:B------:R-:W-:Y:S02]  /*69b0*/  ISETP.GT.U32.AND P1, PT, R18, 0x3e, PT ;  /* 0x0000003e1200780c */ /* 0x000fe40003f24070 */
[----:B------:R-:W-:Y:S02]  /*69c0*/  LOP3.LUT R3, R3, 0x8, R4, 0xf8, !PT ;  /* 0x0000000803037812 */ /* 0x000fe400078ef804 */
[----:B------:R-:W-:-:S02]  /*69d0*/  SHF.L.U32 R0, R6, 0x1, RZ ;  /* 0x0000000106007819 */ /* 0x000fc400000006ff */
[----:B------:R-:W-:Y:S02]  /*69e0*/  LOP3.LUT R5, R5, 0x30, R2, 0xf8, !PT ;  /* 0x0000003005057812 */ /* 0x000fe400078ef802 */
[----:B------:R-:W-:Y:S02]  /*69f0*/  LOP3.LUT R0, R3, 0x8, R0, 0x78, !PT ;  /* 0x0000000803007812 */ /* 0x000fe400078e7800 */
[----:B------:R-:W-:Y:S02]  /*6a00*/  LOP3.LUT R5, R5, 0x80, R2, 0xf8, !PT ;  /* 0x0000008005057812 */ /* 0x000fe400078ef802 */
[----:B------:R-:W-:Y:S02]  /*6a10*/  P2R R2, PR, RZ, 0x2 ;  /* 0x00000002ff027803 */ /* 0x000fe40000000000 */
[----:B------:R-:W-:Y:S02]  /*6a20*/  LOP3.LUT R17, R5, R0, RZ, 0xfc, !PT ;  /* 0x0000000005117212 */ /* 0x000fe400078efcff */
[----:B------:R-:W-:Y:S01]  /*6a30*/  MOV R2, RZ ;  /* 0x000000ff00027202 */ /* 0x000fe20000000f00 */
[----:B------:R-:W-:Y:S06]  /*6a40*/  @P1 BRA `(.L_x_52) ;  /* 0x0000000000041947 */ /* 0x000fec0003800000 */
[----:B------:R-:W-:-:S04]  /*6a50*/  DEPBAR.LE SB0, 0x0 ;  /* 0x000080000000791a */ /* 0x000fc80000000000 */
.L_x_52:
[----:B------:R-:W-:Y:S05]  /*6a60*/  WARPSYNC.ALL ;  /* 0x0000000000007948 */ /* 0x000fea0003800000 */
[----:B------:R-:W-:Y:S01]  /*6a70*/  BAR.SYNC.DEFER_BLOCKING 0x1, 0x80 ;  /* 0x0042000000007b1d */ /* 0x000fe20000010000 */
[----:B------:R-:W-:Y:S01]  /*6a80*/  IMAD R0, R17, 0x2, R16 ;  /* 0x0000000211007824 */ /* 0x000fe200078e0210 */
[----:B------:R-:W-:-:S04]  /*6a90*/  LOP3.LUT P0, RZ, R2, 0x9f, RZ, 0xc0, !PT ;  /* 0x0000009f02ff7812 */ /* 0x000fc8000780c0ff */
[----:B------:R-:W-:Y:S01]  /*6aa0*/  BSSY B0, `(.L_x_53) ;  /* 0x0000013000007945 */ /* 0x000fe20003800000 */
[----:B------:R1:W-:Y:S01]  /*6ab0*/  STSM.16.M88.4 [R0], R160 ;  /* 0x000000a000007844 */ /* 0x0003e20000000200 */
[----:B------:R-:W-:Y:S01]  /*6ac0*/  @!PT LDS RZ, [RZ] ;  /* 0x00000000fffff984 */ /* 0x000fe20000000800 */
[----:B------:R-:W-:Y:S01]  /*6ad0*/  @!PT LDS RZ, [RZ] ;  /* 0x00000000fffff984 */ /* 0x000fe20000000800 */
[----:B------:R-:W-:Y:S01]  /*6ae0*/  @!PT LDS RZ, [RZ] ;  /* 0x00000000fffff984 */ /* 0x000fe20000000800 */
[----:B------:R-:W-:Y:S01]  /*6af0*/  @!PT LDS RZ, [RZ] ;  /* 0x00000000fffff984 */ /* 0x000fe20000000800 */
[----:B------:R2:W-:Y:S06]  /*6b00*/  MEMBAR.ALL.CTA ;  /* 0x0000000000007992 */ /* 0x0005ec0000008000 */
[----:B--2---:R-:W2:Y:S02]  /*6b10*/  FENCE.VIEW.ASYNC.S ;  /* 0x00000000000073c6 */ /* 0x004ea40000000000 */
[----:B--2---:R-:W-:Y:S06]  /*6b20*/  BAR.SYNC.DEFER_BLOCKING 0x1, 0x80 ;  /* 0x0042000000007b1d */ /* 0x004fec0000010000 */
[----:B------:R-:W-:Y:S05]  /*6b30*/  @P1 BRA `(.L_x_54) ;  /* 0x0000000000241947 */ /* 0x000fea0003800000 */
[----:B------:R-:W-:Y:S01]  /*6b40*/  S2UR UR44, SR_CTAID.Z ;  /* 0x00000000002c79c3 */ /* 0x000fe20000002700 */
[----:B------:R-:W-:Y:S01]  /*6b50*/  ULDC.64 UR4, c[0x0][0x198] ;  /* 0x0000660000047ab9 */ /* 0x000fe20000000a00 */
[----:B------:R-:W-:Y:S01]  /*6b60*/  R2UR UR40, R16 ;  /* 0x00000000102872ca */ /* 0x000fe200000e0000 */
[----:B------:R-:W-:Y:S01]  /*6b70*/  UIADD3 UR4, UP0, UR4, 0x9f0, URZ ;  /* 0x000009f004047890 */ /* 0x000fe2000ff1e03f */
[----:B------:R-:W-:-:S03]  /*6b80*/  UMOV UR41, URZ ;  /* 0x0000003f00297c82 */ /* 0x000fc60008000000 */
[----:B------:R-:W-:Y:S01]  /*6b90*/  UIADD3.X UR5, URZ, UR5, URZ, UP0, !UPT ;  /* 0x000000053f057290 */ /* 0x000fe200087fe43f */
[----:B------:R-:W2:Y:S08]  /*6ba0*/  S2UR UR43, SR_CTAID.Y ;  /* 0x00000000002b79c3 */ /* 0x000eb00000002600 */
[----:B--2---:R2:W-:Y:S02]  /*6bb0*/  UTMASTG.4D [UR40], [UR4] ;  /* 0x00000028040073b5 */ /* 0x0045e40008018000 */
[----:B--2---:R0:W-:Y:S02]  /*6bc0*/  UTMACMDFLUSH ;  /* 0x00000000000079b7 */ /* 0x0041e40000000000 */
.L_x_54:
[----:B------:R-:W-:Y:S05]  /*6bd0*/  BSYNC B0 ;  /* 0x0000000000007941 */ /* 0x000fea0003800000 */
.L_x_53:
[----:B------:R-:W-:Y:S05]  /*6be0*/  @!P0 BRA `(.L_x_55) ;  /* 0x0000000000408947 */ /* 0x000fea0003800000 */
[----:B-1----:R-:W-:Y:S01]  /*6bf0*/  MOV R0, 0x0 ;  /* 0x0000000000007802 */ /* 0x002fe20000000f00 */
[----:B------:R-:W-:Y:S01]  /*6c00*/  ULDC.64 UR4, c[0x4][0x68] ;  /* 0x01001a0000047ab9 */ /* 0x000fe20000000a00 */
[----:B------:R-:W-:Y:S01]  /*6c10*/  ULDC.64 UR6, c[0x4][0x8] ;  /* 0x0100020000067ab9 */ /* 0x000fe20000000a00 */
[----:B------:R-:W-:Y:S01]  /*6c20*/  MOV R4, UR4 ;  /* 0x0000000400047c02 */ /* 0x000fe20008000f00 */
        /* <DEDUP_REMOVED lines=12> */
.L_x_55:
[----:B-1----:R-:W-:-:S05]  /*6cf0*/  VIADD R0, R16, 0x900 ;  /* 0x0000090010007836 */ /* 0x002fca0000000000 */
[----:B------:R-:W-:-:S13]  /*6d00*/  LOP3.LUT P0, RZ, R0, 0x90, RZ, 0xc0, !PT ;  /* 0x0000009000ff7812 */ /* 0x000fda000780c0ff */
[----:B------:R-:W-:Y:S05]  /*6d10*/  @!P0 BRA `(.L_x_56) ;  /* 0x0000000000408947 */ /* 0x000fea0003800000 */
[----:B------:R-:W-:Y:S01]  /*6d20*/  MOV R0, 0x0 ;  /* 0x0000000000007802 */ /* 0x000fe20000000f00 */
        /* <DEDUP_REMOVED lines=15> */
.L_x_56:
[----:B------:R-:W-:Y:S01]  /*6e20*/  ISETP.GT.U32.AND P6, PT, R18, 0x3e, PT ;  /* 0x0000003e1200780c */ /* 0x000fe20003fc4070 */
[----:B------:R-:W-:Y:S01]  /*6e30*/  IMAD R17, R17, 0x2, R16 ;  /* 0x0000000211117824 */ /* 0x000fe200078e0210 */
[----:B------:R-:W-:Y:S02]  /*6e40*/  F2FP.F16.F32.PACK_AB R152, R153, R152 ;  /* 0x000000989998723e */ /* 0x000fe400000000ff */
[----:B------:R-:W-:Y:S02]  /*6e50*/  F2FP.F16.F32.PACK_AB R153, R155, R154 ;  /* 0x0000009a9b99723e */ /* 0x000fe400000000ff */
[----:B------:R-:W-:Y:S02]  /*6e60*/  F2FP.F16.F32.PACK_AB R154, R157, R156 ;  /* 0x0000009c9d9a723e */ /* 0x000fe400000000ff */
[----:B------:R-:W-:-:S05]  /*6e70*/  F2FP.F16.F32.PACK_AB R155, R159, R158 ;  /* 0x0000009e9f9b723e */ /* 0x000fca00000000ff */
[----:B------:R-:W-:Y:S05]  /*6e80*/  @P6 BRA `(.L_x_57) ;  /* 0x0000000000046947 */ /* 0x000fea0003800000 */
[----:B------:R-:W-:-:S04]  /*6e90*/  DEPBAR.LE SB0, 0x0 ;  /* 0x000080000000791a */ /* 0x000fc80000000000 */
.L_x_57:
[----:B------:R-:W-:Y:S05]  /*6ea0*/  WARPSYNC.ALL ;  /* 0x0000000000007948 */ /* 0x000fea0003800000 */
[----:B------:R-:W-:Y:S06]  /*6eb0*/  BAR.SYNC.DEFER_BLOCKING 0x1, 0x80 ;  /* 0x0042000000007b1d */ /* 0x000fec0000010000 */
[----:B------:R-:W-:Y:S01]  /*6ec0*/  BSSY B0, `(.L_x_58) ;  /* 0x0000014000007945 */ /* 0x000fe20003800000 */
[----:B------:R1:W-:Y:S01]  /*6ed0*/  STSM.16.M88.4 [R17+0x900], R152 ;  /* 0x0009009811007844 */ /* 0x0003e20000000200 */
        /* <DEDUP_REMOVED lines=9> */
[----:B------:R-:W-:Y:S01]  /*6f70*/  R2UR UR40, R16 ;  /* 0x00000000102872ca */ /* 0x000fe200000e0000 */
[----:B------:R-:W-:Y:S01]  /*6f80*/  ULDC.64 UR4, c[0x0][0x198] ;  /* 0x0000660000047ab9 */ /* 0x000fe20000000a00 */
[----:B------:R-:W-:Y:S01]  /*6f90*/  UMOV UR41, URZ ;  /* 0x0000003f00297c82 */ /* 0x000fe20008000000 */
[----:B------:R-:W-:-:S04]  /*6fa0*/  UIADD3 UR4, UP0, UR4, 0xcf0, URZ ;  /* 0x00000cf004047890 */ /* 0x000fc8000ff1e03f */
[----:B------:R-:W2:Y:S01]  /*6fb0*/  S2UR UR43, SR_CTAID.Y ;  /* 0x00000000002b79c3 */ /* 0x000ea20000002600 */
[----:B------:R-:W-:-:S05]  /*6fc0*/  UIADD3.X UR5, URZ, UR5, URZ, UP0, !UPT ;  /* 0x000000053f057290 */ /* 0x000fca00087fe43f */
[----:B------:R-:W-:-:S09]  /*6fd0*/  UIADD3 UR40, UR40, 0x900, URZ ;  /* 0x0000090028287890 */ /* 0x000fd2000fffe03f */
[----:B--2---:R2:W-:Y:S02]  /*6fe0*/  UTMASTG.4D [UR40], [UR4] ;  /* 0x00000028040073b5 */ /* 0x0045e40008018000 */
[----:B--2---:R0:W-:Y:S02]  /*6ff0*/  UTMACMDFLUSH ;  /* 0x00000000000079b7 */ /* 0x0041e40000000000 */
.L_x_59:
[----:B------:R-:W-:Y:S05]  /*7000*/  BSYNC B0 ;  /* 0x0000000000007941 */ /* 0x000fea0003800000 */
.L_x_58:
[----:B------:R-:W-:Y:S01]  /*7010*/  ULOP3.LUT UR37, UR37, 0x1, URZ, 0xc, !UPT ;  /* 0x0000000125257892 */ /* 0x000fe2000f8e0c3f */
[----:B------:R-:W-:-:S04]  /*7020*/  DEPBAR.LE SB0, 0x0 ;  /* 0x000080000000791a */ /* 0x000fc80000000000 */
[----:B------:R-:W-:Y:S01]  /*7030*/  ULEA UR36, UR36, UR37, 0x1 ;  /* 0x0000002524247291 */ /* 0x000fe2000f8e083f */
[----:B------:R-:W-:-:S04]  /*7040*/  DEPBAR.LE SB0, 0x0 ;  /* 0x000080000000791a */ /* 0x000fc80000000000 */
[----:B------:R-:W-:-:S09]  /*7050*/  ULEA UR36, UR36, UR38, 0x3 ;  /* 0x0000002624247291 */ /* 0x000fd2000f8e183f */
[----:B------:R-:W-:Y:S01]  /*7060*/  SYNCS.ARRIVE.TRANS64.A1T0 RZ, [UR36+0x128a0], RZ ;  /* 0x0128a0ffffff79a7 */ /* 0x000fe20008100024 */
[----:B------:R-:W-:Y:S05]  /*7070*/  EXIT ;  /* 0x000000000000794d */ /* 0x000fea0003800000 */
.L_x_6:
[----:B------:R-:W-:-:S08]  /*7080*/  NOP ;  /* 0x0000000000007918 */ /* 0x000fd00000000000 */
[----:B------:R-:W1:-:S00]  /*7090*/  USETMAXREG.DEALLOC.CTAPOOL 0x18 ;  /* 0x00000018000079c8 */ /* 0x000e4000080e0500 */
[----:B------:R-:W-:-:S13]  /*70a0*/  PLOP3.LUT P0, PT, PT, PT, UP0, 0x80, 0x0 ;  /* 0x000000000000781c */ /* 0x000fda0003f0f008 */
[----:B-1----:R-:W-:Y:S05]  /*70b0*/  @!P0 BRA `(.L_x_60) ;  /* 0x0000000400888947 */ /* 0x002fea0003800000 */
[----:B------:R-:W-:-:S13]  /*70c0*/  ISETP.NE.AND P0, PT, RZ, UR5, PT ;  /* 0x00000005ff007c0c */ /* 0x000fda000bf05270 */
[----:B------:R-:W-:Y:S05]  /*70d0*/  @P0 EXIT ;  /* 0x000000000000094d */ /* 0x000fea0003800000 */
[----:B------:R-:W1:Y:S01]  /*70e0*/  LDC R2, c[0x0][0x288] ;  /* 0x0000a200ff027b82 */ /* 0x000e620000000800 */
[----:B------:R-:W-:Y:S01]  /*70f0*/  ELECT P0, URZ, PT ;  /* 0x00000000003f782f */ /* 0x000fe20003800000 */
[----:B------:R-:W-:Y:S01]  /*7100*/  UMOV UR4, URZ ;  /* 0x0000003f00047c82 */ /* 0x000fe20008000000 */
[----:B-1----:R-:W-:-:S13]  /*7110*/  ISETP.GE.AND P1, PT, R2, 0x1, PT ;  /* 0x000000010200780c */ /* 0x002fda0003f26270 */
[----:B------:R-:W-:Y:S05]  /*7120*/  @!P1 BRA `(.L_x_61) ;  /* 0x0000000400289947 */ /* 0x000fea0003800000 */
[----:B------:R-:W-:Y:S01]  /*7130*/  ULOP3.LUT UR4, UR7, 0x1, URZ, 0xfc, !UPT ;  /* 0x0000000107047892 */ /* 0x000fe2000f8efc3f */
[----:B------:R-:W1:Y:S03]  /*7140*/  S2UR UR16, SR_CgaCtaId ;  /* 0x00000000001079c3 */ /* 0x000e660000008800 */
[----:B------:R-:W-:-:S05]  /*7150*/  UISETP.NE.AND UP0, UPT, UR4, 0x3, UPT ;  /* 0x000000030400788c */ /* 0x000fca000bf05270 */
[----:B------:R-:W2:Y:S01]  /*7160*/  S2UR UR11, SR_CTAID.Y ;  /* 0x00000000000b79c3 */ /* 0x000ea20000002600 */
[----:B------:R-:W-:-:S07]  /*7170*/  PLOP3.LUT P1, PT, PT, PT, UP0, 0x80, 0x0 ;  /* 0x000000000000781c */ /* 0x000fce0003f2f008 */
[----:B------:R-:W3:Y:S06]  /*7180*/  S2UR UR12, SR_CTAID.Z ;  /* 0x00000000000c79c3 */ /* 0x000eec0000002700 */
[----:B------:R-:W-:Y:S05]  /*7190*/  @!P1 BRA `(.L_x_62) ;  /* 0x0000000000049947 */ /* 0x000fea0003800000 */
[----:B-123--:R-:W-:Y:S01]  /*71a0*/  BPT.TRAP 0x1 ;  /* 0x000000040000795c */ /* 0x00efe20000300000 */
.L_x_62:
[----:B------:R-:W-:Y:S01]  /*71b0*/  UMOV UR4, 0x400 ;  /* 0x0000040000047882 */ /* 0x000fe20000000000 */
[----:B------:R-:W-:Y:S01]  /*71c0*/  SHF.L.U32 R0, RZ, 0x1f, RZ ;  /* 0x0000001fff007819 */ /* 0x000fe200000006ff */
[----:B-1----:R-:W-:Y:S01]  /*71d0*/  ULEA UR13, UR16, UR4, 0x18 ;  /* 0x00000004100d7291 */ /* 0x002fe2000f8ec03f */
[----:B------:R-:W-:Y:S01]  /*71e0*/  ISETP.GE.AND P3, PT, R2, 0x81, PT ;  /* 0x000000810200780c */ /* 0x000fe20003f66270 */
[----:B------:R-:W-:Y:S01]  /*71f0*/  ULDC.64 UR18, c[0x0][0x198] ;  /* 0x0000660000127ab9 */ /* 0x000fe20000000a00 */
[----:B------:R-:W-:-:S06]  /*7200*/  UMOV UR4, URZ ;  /* 0x0000003f00047c82 */ /* 0x000fcc0008000000 */
[----:B------:R-:W1:Y:S02]  /*7210*/  SYNCS.PHASECHK.TRANS64.TRYWAIT P2, [UR13+0x12880], R0 ;  /* 0x01288000ff0075a7 */ /* 0x000e64000804014d */
[----:B-1----:R-:W-:Y:S05]  /*7220*/  @!P2 BRA `(.L_x_63) ;  /* 0x000000200084a947 */ /* 0x002fea0003800000 */
.L_x_134:
[----:B------:R-:W-:Y:S04]  /*7230*/  BSSY B0, `(.L_x_64) ;  /* 0x000000a000007945 */ /* 0x000fe80003800000 */
[----:B------:R-:W-:Y:S05]  /*7240*/  @!P0 BRA `(.L_x_65) ;  /* 0x0000000000208947 */ /* 0x000fea0003800000 */
[----:B------:R-:W-:Y:S01]  /*7250*/  UIADD3 UR14, UP0, UR18, 0x6f0, URZ ;  /* 0x000006f0120e7890 */ /* 0x000fe2000ff1e03f */
[----:B------:R-:W-:-:S04]  /*7260*/  DEPBAR.LE SB0, 0x1 ;  /* 0x000080400000791a */ /* 0x000fc80000000000 */
[----:B------:R-:W-:Y:S02]  /*7270*/  UIADD3 UR8, UR13, 0xe000, URZ ;  /* 0x0000e0000d087890 */ /* 0x000fe4000fffe03f */
[----:B------:R-:W-:Y:S01]  /*7280*/  UIADD3.X UR15, URZ, UR19, URZ, UP0, !UPT ;  /* 0x000000133f0f7290 */ /* 0x000fe200087fe43f */
[----:B------:R-:W-:Y:S01]  /*7290*/  UMOV UR9, URZ ;  /* 0x0000003f00097c82 */ /* 0x000fe20008000000 */
[----:B------:R-:W-:-:S07]  /*72a0*/  UMOV UR10, URZ ;  /* 0x0000003f000a7c82 */ /* 0x000fce0008000000 */
[----:B--23--:R4:W-:Y:S02]  /*72b0*/  UTMAREDG.4D.ADD [UR8], [UR14] ;  /* 0x000000080e0073b6 */ /* 0x00c9e40008018000 */
[----:B----4-:R0:W-:Y:S02]  /*72c0*/  UTMACMDFLUSH ;  /* 0x00000000000079b7 */ /* 0x0101e40000000000 */
.L_x_65:
[----:B--23--:R-:W-:Y:S05]  /*72d0*/  BSYNC B0 ;  /* 0x0000000000007941 */ /* 0x00cfea0003800000 */
.L_x_64:
[----:B------:R-:W-:Y:S05]  /*72e0*/  @!P3 BRA `(.L_x_61) ;  /* 0x0000000000b8b947 */ /* 0x000fea0003800000 */
[----:B------:R-:W-:Y:S01]  /*72f0*/  IADD3 R2, R2, 0x7f, RZ ;  /* 0x0000007f02027810 */ /* 0x000fe20007ffe0ff */
[----:B------:R-:W-:Y:S01]  /*7300*/  IMAD.MOV.U32 R4, RZ, RZ, RZ ;  /* 0x000000ffff047224 */ /* 0x000fe200078e00ff */
[----:B------:R-:W-:Y:S01]  /*7310*/  UMOV UR4, URZ ;  /* 0x0000003f00047c82 */ /* 0x000fe20008000000 */
[----:B------:R-:W-:Y:S01]  /*7320*/  UMOV UR5, 0x1 ;  /* 0x0000000100057882 */ /* 0x000fe20000000000 */
[----:B-1----:R-:W-:Y:S01]  /*7330*/  SHF.R.S32.HI R3, RZ, 0x1f, R2 ;  /* 0x0000001fff037819 */ /* 0x002fe20000011402 */
[----:B------:R-:W-:-:S03]  /*7340*/  UMOV UR10, 0x80 ;  /* 0x00000080000a7882 */ /* 0x000fc60000000000 */
[----:B------:R-:W-:-:S04]  /*7350*/  LEA.HI R3, R3, R2, RZ, 0x7 ;  /* 0x0000000203037211 */ /* 0x000fc800078f38ff */
[----:B------:R-:W-:-:S07]  /*7360*/  LEA.HI.SX32 R0, R3, 0x1, 0x19 ;  /* 0x0000000103007811 */ /* 0x000fce00078fcaff */
.L_x_73:
[----:B-1----:R-:W-:Y:S05]  /*7370*/  @!P1 BRA `(.L_x_66) ;  /* 0x0000000000049947 */ /* 0x002fea0003800000 */
[----:B------:R-:W-:Y:S01]  /*7380*/  BPT.TRAP 0x1 ;  /* 0x000000040000795c */ /* 0x000fe20000300000 */
.L_x_66:
[----:B------:R-:W-:Y:S01]  /*7390*/  ULEA UR6, UR5, UR13, 0x3 ;  /* 0x0000000d05067291 */ /* 0x000fe2000f8e183f */
[----:B------:R-:W-:-:S08]  /*73a0*/  SHF.L.U32 R2, R4, 0x1f, RZ ;  /* 0x0000001f04027819 */ /* 0x000fd000000006ff */
[----:B------:R-:W1:Y:S02]  /*73b0*/  SYNCS.PHASECHK.TRANS64.TRYWAIT P2, [UR6+0x12880], R2 ;  /* 0x01288002ff0075a7 */ /* 0x000e640008040146 */
[----:B-1----:R-:W-:Y:S05]  /*73c0*/  @!P2 BRA `(.L_x_67) ;  /* 0x000000200034a947 */ /* 0x002fea0003800000 */
.L_x_135:
[----:B------:R-:W-:Y:S04]  /*73d0*/  BSSY B0, `(.L_x_68) ;  /* 0x0000003000007945 */ /* 0x000fe80003800000 */
[----:B------:R-:W-:Y:S05]  /*73e0*/  @!P0 BRA `(.L_x_69) ;  /* 0x0000000000048947 */ /* 0x000fea0003800000 */
[----:B------:R-:W-:-:S04]  /*73f0*/  DEPBAR.LE SB0, 0x1 ;  /* 0x000080400000791a */ /* 0x000fc80000000000 */
.L_x_69:
[----:B------:R-:W-:Y:S05]  /*7400*/  BSYNC B0 ;  /* 0x0000000000007941 */ /* 0x000fea0003800000 */
.L_x_68:
[----:B------:R-:W-:Y:S05]  /*7410*/  @!P1 BRA `(.L_x_70) ;  /* 0x0000000000049947 */ /* 0x000fea0003800000 */
[----:B------:R-:W-:Y:S01]  /*7420*/  BPT.TRAP 0x1 ;  /* 0x000000040000795c */ /* 0x000fe20000300000 */
.L_x_70:
[----:B------:R-:W-:Y:S01]  /*7430*/  ULEA UR6, UR4, UR13, 0x3 ;  /* 0x0000000d04067291 */ /* 0x000fe2000f8e183f */
[----:B------:R-:W-:Y:S01]  /*7440*/  BSSY B0, `(.L_x_71) ;  /* 0x000000f000007945 */ /* 0x000fe20003800000 */
[----:B------:R-:W-:Y:S02]  /*7450*/  UIADD3 UR4, UR4, 0x1, URZ ;  /* 0x0000000104047890 */ /* 0x000fe4000fffe03f */
[----:B------:R-:W-:Y:S02]  /*7460*/  UIADD3 UR6, UR6, 0x12890, URZ ;  /* 0x0001289006067890 */ /* 0x000fe4000fffe03f */
[----:B------:R-:W-:Y:S02]  /*7470*/  UISETP.NE.AND UP0, UPT, UR4, 0x2, UPT ;  /* 0x000000020400788c */ /* 0x000fe4000bf05270 */
[----:B------:R-:W-:Y:S02]  /*7480*/  UPRMT UR6, UR16, 0x654, UR6 ;  /* 0x0000065410067896 */ /* 0x000fe40008000006 */
[----:B------:R-:W-:-:S07]  /*7490*/  USEL UR4, UR4, URZ, UP0 ;  /* 0x0000003f04047287 */ /* 0x000fce0008000000 */
[----:B------:R-:W-:Y:S01]  /*74a0*/  SYNCS.ARRIVE.TRANS64.RED.A1T0 RZ, [UR6], RZ ;  /* 0x000000ffffff79a7 */ /* 0x000fe20008100406 */
[----:B------:R-:W-:Y:S05]  /*74b0*/  @!P0 BRA `(.L_x_72) ;  /* 0x00000000001c8947 */ /* 0x000fea0003800000 */
[----:B------:R-:W-:Y:S02]  /*74c0*/  ULEA UR8, UR5, UR13, 0xd ;  /* 0x0000000d05087291 */ /* 0x000fe4000f8e683f */
[----:B------:R-:W-:Y:S02]  /*74d0*/  UIADD3 UR14, UP0, UR18, 0x6f0, URZ ;  /* 0x000006f0120e7890 */ /* 0x000fe4000ff1e03f */
[----:B------:R-:W-:Y:S02]  /*74e0*/  UIADD3 UR8, UR8, 0xe000, URZ ;  /* 0x0000e00008087890 */ /* 0x000fe4000fffe03f */
[----:B------:R-:W-:Y:S01]  /*74f0*/  UIADD3.X UR15, URZ, UR19, URZ, UP0, !UPT ;  /* 0x000000133f0f7290 */ /* 0x000fe200087fe43f */
[----:B------:R-:W-:-:S08]  /*7500*/  UMOV UR9, URZ ;  /* 0x0000003f00097c82 */ /* 0x000fd00008000000 */
[----:B------:R2:W-:Y:S02]  /*7510*/  UTMAREDG.4D.ADD [UR8], [UR14] ;  /* 0x000000080e0073b6 */ /* 0x0005e40008018000 */
[----:B--2---:R0:W-:Y:S02]  /*7520*/  UTMACMDFLUSH ;  /* 0x00000000000079b7 */ /* 0x0041e40000000000 */
.L_x_72:
[----:B------:R-:W-:Y:S05]  /*7530*/  BSYNC B0 ;  /* 0x0000000000007941 */ /* 0x000fea0003800000 */
.L_x_71:
[----:B------:R-:W-:Y:S01]  /*7540*/  IADD3 R0, R0, -0x1, RZ ;  /* 0xffffffff00007810 */ /* 0x000fe20007ffe0ff */
[----:B------:R-:W-:Y:S02]  /*7550*/  UIADD3 UR5, UR5, 0x1, URZ ;  /* 0x0000000105057890 */ /* 0x000fe4000fffe03f */
[----:B------:R-:W-:Y:S01]  /*7560*/  UIADD3 UR10, UR10, 0x80, URZ ;  /* 0x000000800a0a7890 */ /* 0x000fe2000fffe03f */
[----:B------:R-:W-:Y:S01]  /*7570*/  ISETP.GT.AND P2, PT, R0, 0x2, PT ;  /* 0x000000020000780c */ /* 0x000fe20003f44270 */
[----:B------:R-:W-:-:S04]  /*7580*/  UISETP.NE.AND UP0, UPT, UR5, 0x2, UPT ;  /* 0x000000020500788c */ /* 0x000fc8000bf05270 */
[----:B------:R-:W-:Y:S02]  /*7590*/  USEL UR6, URZ, 0x1, UP0 ;  /* 0x000000013f067887 */ /* 0x000fe40008000000 */
[----:B------:R-:W-:-:S04]  /*75a0*/  USEL UR5, UR5, URZ, UP0 ;  /* 0x0000003f05057287 */ /* 0x000fc80008000000 */
[----:B------:R-:W-:Y:S02]  /*75b0*/  LOP3.LUT R4, R4, UR6, RZ, 0x3c, !PT ;  /* 0x0000000604047c12 */ /* 0x000fe4000f8e3cff */
[----:B------:R-:W-:Y:S06]  /*75c0*/  @P2 BRA `(.L_x_73) ;  /* 0xfffffffc00682947 */ /* 0x000fec000383ffff */
.L_x_61:
[----:B------:R-:W-:Y:S04]  /*75d0*/  BSSY B0, `(.L_x_74) ;  /* 0x0000003000007945 */ /* 0x000fe80003800000 */
[----:B------:R-:W-:Y:S05]  /*75e0*/  @!P0 BRA `(.L_x_75) ;  /* 0x0000000000048947 */ /* 0x000fea0003800000 */
[----:B------:R-:W-:-:S04]  /*75f0*/  DEPBAR.LE SB0, 0x0 ;  /* 0x000080000000791a */ /* 0x000fc80000000000 */
.L_x_75:
[----:B------:R-:W-:Y:S05]  /*7600*/  BSYNC B0 ;  /* 0x0000000000007941 */ /* 0x000fea0003800000 */
.L_x_74:
[----:B------:R-:W-:-:S04]  /*7610*/  ULOP3.LUT UR7, UR7, 0x1, URZ, 0xfc, !UPT ;  /* 0x0000000107077892 */ /* 0x000fc8000f8efc3f */
[----:B------:R-:W-:-:S06]  /*7620*/  UISETP.NE.AND UP0, UPT, UR7, 0x3, UPT ;  /* 0x000000030700788c */ /* 0x000fcc000bf05270 */
[----:B------:R-:W-:-:S13]  /*7630*/  PLOP3.LUT P0, PT, PT, PT, UP0, 0x80, 0x0 ;  /* 0x000000000000781c */ /* 0x000fda0003f0f008 */
[----:B------:R-:W-:Y:S05]  /*7640*/  @!P0 BRA `(.L_x_76) ;  /* 0x0000000000048947 */ /* 0x000fea0003800000 */
[----:B------:R-:W-:Y:S01]  /*7650*/  BPT.TRAP 0x1 ;  /* 0x000000040000795c */ /* 0x000fe20000300000 */
.L_x_76:
[----:B------:R-:W2:Y:S01]  /*7660*/  S2UR UR6, SR_CgaCtaId ;  /* 0x00000000000679c3 */ /* 0x000ea20000008800 */
[----:B------:R-:W-:Y:S02]  /*7670*/  UMOV UR5, 0x400 ;  /* 0x0000040000057882 */ /* 0x000fe40000000000 */
[----:B--2---:R-:W-:-:S04]  /*7680*/  ULEA UR5, UR6, UR5, 0x18 ;  /* 0x0000000506057291 */ /* 0x004fc8000f8ec03f */
[----:B------:R-:W-:-:S04]  /*7690*/  ULEA UR4, UR4, UR5, 0x3 ;  /* 0x0000000504047291 */ /* 0x000fc8000f8e183f */
[----:B------:R-:W-:-:S04]  /*76a0*/  UIADD3 UR4, UR4, 0x12890, URZ ;  /* 0x0001289004047890 */ /* 0x000fc8000fffe03f */
[----:B------:R-:W-:-:S09]  /*76b0*/  UPRMT UR4, UR6, 0x654, UR4 ;  /* 0x0000065406047896 */ /* 0x000fd20008000004 */
[----:B------:R-:W-:Y:S01]  /*76c0*/  SYNCS.ARRIVE.TRANS64.RED.A1T0 RZ, [UR4], RZ ;  /* 0x000000ffffff79a7 */ /* 0x000fe20008100404 */
[----:B------:R-:W-:Y:S05]  /*76d0*/  EXIT ;  /* 0x000000000000794d */ /* 0x000fea0003800000 */
.L_x_60:
[----:B------:R-:W1:Y:S01]  /*76e0*/  S2UR UR11, SR_CTAID.X ;  /* 0x00000000000b79c3 */ /* 0x000e620000002500 */
[----:B------:R-:W-:Y:S01]  /*76f0*/  ELECT P3, URZ, PT ;  /* 0x00000000003f782f */ /* 0x000fe20003860000 */
[----:B------:R-:W-:Y:S01]  /*7700*/  BSSY B0, `(.L_x_77) ;  /* 0x0000027000007945 */ /* 0x000fe20003800000 */
[----:B------:R-:W-:Y:S01]  /*7710*/  IMAD.MOV.U32 R0, RZ, RZ, RZ ;  /* 0x000000ffff007224 */ /* 0x000fe200078e00ff */
[----:B------:R-:W-:-:S04]  /*7720*/  MOV R4, RZ ;  /* 0x000000ff00047202 */ /* 0x000fc80000000f00 */
[----:B------:R-:W2:Y:S08]  /*7730*/  S2UR UR20, SR_CTAID.Y ;  /* 0x00000000001479c3 */ /* 0x000eb00000002600 */
[----:B------:R-:W3:Y:S01]  /*7740*/  S2UR UR21, SR_CTAID.Z ;  /* 0x00000000001579c3 */ /* 0x000ee20000002700 */
[----:B-1----:R-:W-:Y:S01]  /*7750*/  USHF.L.U32 UR11, UR11, 0x7, URZ ;  /* 0x000000070b0b7899 */ /* 0x002fe2000800063f */
[----:B------:R-:W-:Y:S11]  /*7760*/  @!P3 BRA `(.L_x_78) ;  /* 0x000000000080b947 */ /* 0x000ff60003800000 */
[----:B------:R-:W1:Y:S01]  /*7770*/  S2R R4, SR_CgaCtaId ;  /* 0x0000000000047919 */ /* 0x000e620000008800 */
[----:B------:R-:W-:Y:S01]  /*7780*/  MOV R3, 0x400 ;  /* 0x0000040000037802 */ /* 0x000fe20000000f00 */
[----:B------:R-:W-:-:S03]  /*7790*/  IMAD.MOV.U32 R5, RZ, RZ, 0x1 ;  /* 0x00000001ff057424 */ /* 0x000fc600078e00ff */
[----:B-1----:R-:W-:Y:S02]  /*77a0*/  LEA R4, R4, R3, 0x18 ;  /* 0x0000000304047211 */ /* 0x002fe400078ec0ff */
[----:B------:R-:W-:-:S04]  /*77b0*/  SHF.L.U32 R3, R5, 0x1f, RZ ;  /* 0x0000001f05037819 */ /* 0x000fc800000006ff */
[----:B------:R-:W1:Y:S02]  /*77c0*/  SYNCS.PHASECHK.TRANS64.TRYWAIT P0, [R4+URZ+0x12860], R3 ;  /* 0x01286003040075a7 */ /* 0x000e64000800017f */
[----:B-1----:R-:W-:Y:S05]  /*77d0*/  @!P0 BRA `(.L_x_79) ;  /* 0x0000001c00488947 */ /* 0x002fea0003800000 */
.L_x_136:
[----:B------:R-:W-:Y:S01]  /*77e0*/  ULOP3.LUT UR5, UR4, 0x2, URZ, 0xfc, !UPT ;  /* 0x0000000204057892 */ /* 0x000fe2000f8efc3f */
[----:B-1----:R-:W-:-:S03]  /*77f0*/  @P2 MOV R3, 0x800 ;  /* 0x0000080000032802 */ /* 0x002fc60000000f00 */
[----:B------:R-:W-:Y:S01]  /*7800*/  UPRMT UR5, UR5, 0x9910, URZ ;  /* 0x0000991005057896 */ /* 0x000fe2000800003f */
[----:B------:R1:W-:Y:S03]  /*7810*/  @P2 SYNCS.ARRIVE.TRANS64 RZ, [R4+URZ+0x12840], R3 ;  /* 0x0128400304ff29a7 */ /* 0x0003e6000800003f */
[----:B------:R-:W-:-:S06]  /*7820*/  UISETP.NE.AND UP0, UPT, UR5, 0x2, UPT ;  /* 0x000000020500788c */ /* 0x000fcc000bf05270 */
[----:B------:R-:W-:-:S13]  /*7830*/  PLOP3.LUT P0, PT, PT, PT, UP0, 0x80, 0x0 ;  /* 0x000000000000781c */ /* 0x000fda0003f0f008 */
[----:B-1----:R-:W-:Y:S05]  /*7840*/  @P0 BRA `(.L_x_80) ;  /* 0x0000000000040947 */ /* 0x002fea0003800000 */
[----:B--23--:R-:W-:Y:S01]  /*7850*/  BPT.TRAP 0x1 ;  /* 0x000000040000795c */ /* 0x00cfe20000300000 */
.L_x_80:
[----:B------:R-:W-:-:S04]  /*7860*/  LOP3.LUT P0, RZ, R2, 0x1f, RZ, 0xc0, !PT ;  /* 0x0000001f02ff7812 */ /* 0x000fc8000780c0ff */
[----:B------:R-:W-:-:S13]  /*7870*/  PLOP3.LUT P0, PT, P0, P2, PT, 0x2a, 0x0 ;  /* 0x000000000000781c */ /* 0x000fda0000704572 */
[----:B------:R-:W-:Y:S05]  /*7880*/  @P0 BRA `(.L_x_81) ;  /* 0x0000000000040947 */ /* 0x000fea0003800000 */
[----:B--23--:R-:W-:Y:S01]  /*7890*/  BPT.TRAP 0x1 ;  /* 0x000000040000795c */ /* 0x00cfe20000300000 */
.L_x_81:
[----:B------:R-:W-:Y:S01]  /*78a0*/  R2UR UR8, R4 ;  /* 0x00000000040872ca */ /* 0x000fe200000e0000 */
[----:B------:R-:W-:Y:S01]  /*78b0*/  ULDC.64 UR6, c[0x0][0x198] ;  /* 0x0000660000067ab9 */ /* 0x000fe20000000a00 */
[----:B------:R-:W-:Y:S01]  /*78c0*/  UMOV UR14, 0x0 ;  /* 0x00000000000e7882 */ /* 0x000fe20000000000 */
[----:B------:R-:W-:Y:S01]  /*78d0*/  UIADD3 UR6, UP0, UR6, 0x1f0, URZ ;  /* 0x000001f006067890 */ /* 0x000fe2000ff1e03f */
[----:B------:R-:W-:Y:S01]  /*78e0*/  IMAD.MOV.U32 R4, RZ, RZ, 0x1 ;  /* 0x00000001ff047424 */ /* 0x000fe200078e00ff */
[----:B------:R-:W-:Y:S01]  /*78f0*/  UMOV UR15, 0x10000000 ;  /* 0x10000000000f7882 */ /* 0x000fe20000000000 */
[----:B------:R-:W-:Y:S01]  /*7900*/  UMOV UR10, URZ ;  /* 0x0000003f000a7c82 */ /* 0x000fe20008000000 */
[----:B------:R-:W-:Y:S01]  /*7910*/  UIADD3.X UR7, URZ, UR7, URZ, UP0, !UPT ;  /* 0x000000073f077290 */ /* 0x000fe200087fe43f */
[----:B--2---:R-:W-:Y:S01]  /*7920*/  UMOV UR12, UR20 ;  /* 0x00000014000c7c82 */ /* 0x004fe20008000000 */
[----:B---3--:R-:W-:-:S04]  /*7930*/  UMOV UR13, UR21 ;  /* 0x00000015000d7c82 */ /* 0x008fc80008000000 */
[----:B------:R-:W-:-:S09]  /*7940*/  UIADD3 UR9, UR8, 0x12840, URZ ;  /* 0x0001284008097890 */ /* 0x000fd2000fffe03f */
[----:B------:R1:W-:Y:S02]  /*7950*/  UTMALDG.4D [UR8], [UR6], desc[UR14] ;  /* 0x00000e08060075b4 */ /* 0x0003e40008019000 */
[----:B-1----:R-:W-:Y:S01]  /*7960*/  NOP ;  /* 0x0000000000007918 */ /* 0x002fe20000000000 */
.L_x_78:
[----:B--23--:R-:W-:Y:S05]  /*7970*/  BSYNC B0 ;  /* 0x0000000000007941 */ /* 0x00cfea0003800000 */
.L_x_77:
[----:B------:R-:W1:Y:S01]  /*7980*/  LDC R3, c[0x0][0x288] ;  /* 0x0000a200ff037b82 */ /* 0x000e620000000800 */
[----:B------:R-:W-:Y:S01]  /*7990*/  BSSY B0, `(.L_x_82) ;  /* 0x000002b000007945 */ /* 0x000fe20003800000 */
[----:B-1----:R-:W-:-:S13]  /*79a0*/  ISETP.GT.AND P4, PT, R3, RZ, P3 ;  /* 0x000000ff0300720c */ /* 0x002fda0001f84270 */
[----:B------:R-:W-:Y:S05]  /*79b0*/  @!P4 BRA `(.L_x_83) ;  /* 0x0000000000a0c947 */ /* 0x000fea0003800000 */
[----:B------:R-:W1:Y:S01]  /*79c0*/  S2R R5, SR_CgaCtaId ;  /* 0x0000000000057919 */ /* 0x000e620000008800 */
[----:B------:R-:W-:-:S04]  /*79d0*/  MOV R0, 0x400 ;  /* 0x0000040000007802 */ /* 0x000fc80000000f00 */
[----:B-1----:R-:W-:Y:S02]  /*79e0*/  LEA R5, R5, R0, 0x18 ;  /* 0x0000000005057211 */ /* 0x002fe400078ec0ff */
[----:B------:R-:W-:-:S04]  /*79f0*/  MOV R0, 0x1 ;  /* 0x0000000100007802 */ /* 0x000fc80000000f00 */
[----:B------:R-:W-:-:S04]  /*7a00*/  SHF.L.U32 R0, R0, 0x1f, RZ ;  /* 0x0000001f00007819 */ /* 0x000fc800000006ff */
[----:B------:R-:W1:Y:S02]  /*7a10*/  SYNCS.PHASECHK.TRANS64.TRYWAIT P0, [R5+URZ+0x12820], R0 ;  /* 0x01282000050075a7 */ /* 0x000e64000800017f */
[----:B-1----:R-:W-:Y:S05]  /*7a20*/  @!P0 BRA `(.L_x_84) ;  /* 0x0000001800c88947 */ /* 0x002fea0003800000 */
.L_x_137:
[----:B------:R-:W-:Y:S01]  /*7a30*/  ULOP3.LUT UR5, UR4, 0x2, URZ, 0xfc, !UPT ;  /* 0x0000000204057892 */ /* 0x000fe2000f8efc3f */
[----:B-1----:R-:W-:-:S03]  /*7a40*/  @P2 IMAD.MOV.U32 R0, RZ, RZ, 0x1200 ;  /* 0x00001200ff002424 */ /* 0x002fc600078e00ff */
[----:B------:R-:W-:Y:S01]  /*7a50*/  UPRMT UR5, UR5, 0x9910, URZ ;  /* 0x0000991005057896 */ /* 0x000fe2000800003f */
[----:B------:R1:W-:Y:S03]  /*7a60*/  @P2 SYNCS.ARRIVE.TRANS64 RZ, [R5+URZ+0x12800], R0 ;  /* 0x0128000005ff29a7 */ /* 0x0003e6000800003f */
[----:B------:R-:W-:-:S06]  /*7a70*/  UISETP.NE.AND UP0, UPT, UR5, 0x2, UPT ;  /* 0x000000020500788c */ /* 0x000fcc000bf05270 */
[----:B------:R-:W-:-:S13]  /*7a80*/  PLOP3.LUT P0, PT, PT, PT, UP0, 0x80, 0x0 ;  /* 0x000000000000781c */ /* 0x000fda0003f0f008 */
[----:B-1----:R-:W-:Y:S05]  /*7a90*/  @P0 BRA `(.L_x_85) ;  /* 0x0000000000040947 */ /* 0x002fea0003800000 */
[----:B------:R-:W-:Y:S01]  /*7aa0*/  BPT.TRAP 0x1 ;  /* 0x000000040000795c */ /* 0x000fe20000300000 */
.L_x_85:
[----:B------:R-:W-:-:S04]  /*7ab0*/  LOP3.LUT P0, RZ, R2, 0x1f, RZ, 0xc0, !PT ;  /* 0x0000001f02ff7812 */ /* 0x000fc8000780c0ff */
[----:B------:R-:W-:-:S13]  /*7ac0*/  PLOP3.LUT P0, PT, P0, P2, PT, 0x2a, 0x0 ;  /* 0x000000000000781c */ /* 0x000fda0000704572 */
[----:B------:R-:W-:Y:S05]  /*7ad0*/  @P0 BRA `(.L_x_86) ;  /* 0x0000000000040947 */ /* 0x000fea0003800000 */
[----:B------:R-:W-:Y:S01]  /*7ae0*/  BPT.TRAP 0x1 ;  /* 0x000000040000795c */ /* 0x000fe20000300000 */
.L_x_86:
[----:B------:R-:W-:Y:S01]  /*7af0*/  R2UR UR24, R5 ;  /* 0x00000000051872ca */ /* 0x000fe200000e0000 */
[----:B------:R-:W-:Y:S01]  /*7b00*/  ULDC.64 UR12, c[0x0][0x198] ;  /* 0x00006600000c7ab9 */ /* 0x000fe20000000a00 */
[----:B------:R-:W-:Y:S01]  /*7b10*/  UMOV UR8, 0x0 ;  /* 0x0000000000087882 */ /* 0x000fe20000000000 */
[----:B------:R-:W-:Y:S01]  /*7b20*/  UIADD3 UR6, UP0, UR12, 0xf0, URZ ;  /* 0x000000f00c067890 */ /* 0x000fe2000ff1e03f */
[----:B------:R-:W-:Y:S01]  /*7b30*/  MOV R0, 0x1 ;  /* 0x0000000100007802 */ /* 0x000fe20000000f00 */
[----:B------:R-:W-:Y:S02]  /*7b40*/  UIADD3 UR12, UP1, UR12, 0x4f0, URZ ;  /* 0x000004f00c0c7890 */ /* 0x000fe4000ff3e03f */
[----:B------:R-:W-:Y:S02]  /*7b50*/  UIADD3.X UR7, URZ, UR13, URZ, UP0, !UPT ;  /* 0x0000000d3f077290 */ /* 0x000fe400087fe43f */
[----:B------:R-:W-:Y:S01]  /*7b60*/  UIADD3.X UR13, URZ, UR13, URZ, UP1, !UPT ;  /* 0x0000000d3f0d7290 */ /* 0x000fe20008ffe43f */
[----:B------:R-:W-:Y:S01]  /*7b70*/  UMOV UR9, 0x10000000 ;  /* 0x1000000000097882 */ /* 0x000fe20000000000 */
[----:B------:R-:W-:-:S02]  /*7b80*/  UMOV UR18, URZ ;  /* 0x0000003f00127c82 */ /* 0x000fc40008000000 */
[----:B------:R-:W-:Y:S02]  /*7b90*/  UIADD3 UR16, UR24, 0xa000, URZ ;  /* 0x0000a00018107890 */ /* 0x000fe4000fffe03f */
[----:B------:R-:W-:Y:S02]  /*7ba0*/  UIADD3 UR17, UR24, 0x12800, URZ ;  /* 0x0001280018117890 */ /* 0x000fe4000fffe03f */
[----:B------:R-:W-:Y:S01]  /*7bb0*/  UIADD3 UR24, UR24, 0x12000, URZ ;  /* 0x0001200018187890 */ /* 0x000fe2000fffe03f */
[----:B------:R-:W-:Y:S01]  /*7bc0*/  UMOV UR19, URZ ;  /* 0x0000003f00137c82 */ /* 0x000fe20008000000 */
[----:B------:R-:W-:Y:S01]  /*7bd0*/  UMOV UR26, URZ ;  /* 0x0000003f001a7c82 */ /* 0x000fe20008000000 */
[----:B------:R-:W-:Y:S01]  /*7be0*/  UMOV UR27, UR20 ;  /* 0x00000014001b7c82 */ /* 0x000fe20008000000 */
[----:B------:R-:W-:Y:S01]  /*7bf0*/  UMOV UR28, UR21 ;  /* 0x00000015001c7c82 */ /* 0x000fe20008000000 */
[----:B------:R-:W-:Y:S02]  /*7c00*/  UMOV UR25, UR17 ;  /* 0x0000001100197c82 */ /* 0x000fe40008000000 */
[----:B------:R1:W-:Y:S02]  /*7c10*/  UTMALDG.4D [UR16], [UR6], desc[UR8] ;  /* 0x00000810060075b4 */ /* 0x0003e40008019000 */
[----:B------:R1:W-:Y:S02]  /*7c20*/  UTMALDG.3D [UR24], [UR12], desc[UR8] ;  /* 0x000008180c0075b4 */ /* 0x0003e40008011000 */
[----:B-1----:R-:W-:Y:S01]  /*7c30*/  NOP ;  /* 0x0000000000007918 */ /* 0x002fe20000000000 */
.L_x_83:
[----:B------:R-:W-:Y:S05]  /*7c40*/  BSYNC B0 ;  /* 0x0000000000007941 */ /* 0x000fea0003800000 */
.L_x_82:
[----:B------:R-:W-:Y:S01]  /*7c50*/  BSSY B0, `(.L_x_87) ;  /* 0x0000027000007945 */ /* 0x000fe20003800000 */
[----:B------:R-:W-:-:S03]  /*7c60*/  IMAD.MOV.U32 R8, RZ, RZ, RZ ;  /* 0x000000ffff087224 */ /* 0x000fc600078e00ff */
[----:B------:R-:W-:Y:S05]  /*7c70*/  @!P3 BRA `(.L_x_88) ;  /* 0x000000000090b947 */ /* 0x000fea0003800000 */
[----:B------:R-:W1:Y:S01]  /*7c80*/  S2R R6, SR_CgaCtaId ;  /* 0x0000000000067919 */ /* 0x000e620000008800 */
[----:B------:R-:W-:-:S04]  /*7c90*/  MOV R5, 0x400 ;  /* 0x0000040000057802 */ /* 0x000fc80000000f00 */
[----:B-1----:R-:W-:Y:S02]  /*7ca0*/  LEA R7, R6, R5, 0x18 ;  /* 0x0000000506077211 */ /* 0x002fe400078ec0ff */
[----:B------:R-:W-:-:S03]  /*7cb0*/  MOV R6, 0x1 ;  /* 0x0000000100067802 */ /* 0x000fc60000000f00 */
[----:B------:R-:W-:Y:S01]  /*7cc0*/  IMAD R5, R4, 0x8, R7 ;  /* 0x0000000804057824 */ /* 0x000fe200078e0207 */
[----:B------:R-:W-:-:S04]  /*7cd0*/  SHF.L.U32 R6, R6, 0x1f, RZ ;  /* 0x0000001f06067819 */ /* 0x000fc800000006ff */
[----:B------:R-:W1:Y:S02]  /*7ce0*/  SYNCS.PHASECHK.TRANS64.TRYWAIT P0, [R5+URZ+0x12860], R6 ;  /* 0x01286006050075a7 */ /* 0x000e64000800017f */
[----:B-1----:R-:W-:Y:S05]  /*7cf0*/  @!P0 BRA `(.L_x_89) ;  /* 0x0000001800288947 */ /* 0x002fea0003800000 */
.L_x_138:
[----:B------:R-:W-:Y:S01]  /*7d00*/  ULOP3.LUT UR5, UR4, 0x2, URZ, 0xfc, !UPT ;  /* 0x0000000204057892 */ /* 0x000fe2000f8efc3f */
[----:B-1----:R-:W-:-:S03]  /*7d10*/  @P2 MOV R6, 0x800 ;  /* 0x0000080000062802 */ /* 0x002fc60000000f00 */
[----:B------:R-:W-:Y:S01]  /*7d20*/  UPRMT UR5, UR5, 0x9910, URZ ;  /* 0x0000991005057896 */ /* 0x000fe2000800003f */
[----:B------:R1:W-:Y:S03]  /*7d30*/  @P2 SYNCS.ARRIVE.TRANS64 RZ, [R5+URZ+0x12840], R6 ;  /* 0x0128400605ff29a7 */ /* 0x0003e6000800003f */
[----:B------:R-:W-:-:S06]  /*7d40*/  UISETP.NE.AND UP0, UPT, UR5, 0x2, UPT ;  /* 0x000000020500788c */ /* 0x000fcc000bf05270 */
[----:B------:R-:W-:-:S13]  /*7d50*/  PLOP3.LUT P0, PT, PT, PT, UP0, 0x80, 0x0 ;  /* 0x000000000000781c */ /* 0x000fda0003f0f008 */
[----:B-1----:R-:W-:Y:S05]  /*7d60*/  @P0 BRA `(.L_x_90) ;  /* 0x0000000000040947 */ /* 0x002fea0003800000 */
[----:B------:R-:W-:Y:S01]  /*7d70*/  BPT.TRAP 0x1 ;  /* 0x000000040000795c */ /* 0x000fe20000300000 */
.L_x_90:
[----:B------:R-:W-:-:S04]  /*7d80*/  LOP3.LUT P0, RZ, R2, 0x1f, RZ, 0xc0, !PT ;  /* 0x0000001f02ff7812 */ /* 0x000fc8000780c0ff */
[----:B------:R-:W-:-:S13]  /*7d90*/  PLOP3.LUT P0, PT, P0, P2, PT, 0x2a, 0x0 ;  /* 0x000000000000781c */ /* 0x000fda0000704572 */
[----:B------:R-:W-:Y:S05]  /*7da0*/  @P0 BRA `(.L_x_91) ;  /* 0x0000000000040947 */ /* 0x000fea0003800000 */
[----:B------:R-:W-:Y:S01]  /*7db0*/  BPT.TRAP 0x1 ;  /* 0x000000040000795c */ /* 0x000fe20000300000 */
.L_x_91:
[----:B------:R-:W-:Y:S01]  /*7dc0*/  R2UR UR5, R7 ;  /* 0x00000000070572ca */ /* 0x000fe200000e0000 */
[----:B------:R-:W-:Y:S01]  /*7dd0*/  ULDC.64 UR6, c[0x0][0x198] ;  /* 0x0000660000067ab9 */ /* 0x000fe20000000a00 */
[----:B------:R-:W-:Y:S01]  /*7de0*/  R2UR UR17, R5 ;  /* 0x00000000051172ca */ /* 0x000fe200000e0000 */
[----:B------:R-:W-:Y:S01]  /*7df0*/  UIADD3 UR6, UP0, UR6, 0x2f0, URZ ;  /* 0x000002f006067890 */ /* 0x000fe2000ff1e03f */
[C---:B------:R-:W-:Y:S01]  /*7e00*/  R2UR UR16, R4.reuse ;  /* 0x00000000041072ca */ /* 0x040fe200000e0000 */
[----:B------:R-:W-:Y:S01]  /*7e10*/  UMOV UR8, 0x0 ;  /* 0x0000000000087882 */ /* 0x000fe20000000000 */
[----:B------:R-:W-:Y:S01]  /*7e20*/  UMOV UR9, 0x10000000 ;  /* 0x1000000000097882 */ /* 0x000fe20000000000 */
[----:B------:R-:W-:Y:S01]  /*7e30*/  UIADD3.X UR7, URZ, UR7, URZ, UP0, !UPT ;  /* 0x000000073f077290 */ /* 0x000fe200087fe43f */
[----:B------:R-:W-:Y:S01]  /*7e40*/  VIADD R4, R4, 0x1 ;  /* 0x0000000104047836 */ /* 0x000fe20000000000 */
[----:B------:R-:W-:Y:S01]  /*7e50*/  UMOV UR18, URZ ;  /* 0x0000003f00127c82 */ /* 0x000fe20008000000 */
[----:B------:R-:W-:Y:S01]  /*7e60*/  UMOV UR19, UR11 ;  /* 0x0000000b00137c82 */ /* 0x000fe20008000000 */
[----:B------:R-:W-:-:S04]  /*7e70*/  MOV R8, 0x40 ;  /* 0x0000004000087802 */ /* 0x000fc80000000f00 */
[----:B------:R-:W-:Y:S02]  /*7e80*/  UIADD3 UR17, UR17, 0x12840, URZ ;  /* 0x0001284011117890 */ /* 0x000fe4000fffe03f */
[----:B------:R-:W-:-:S09]  /*7e90*/  ULEA UR16, UR16, UR5, 0xb ;  /* 0x0000000510107291 */ /* 0x000fd2000f8e583f */
[----:B------:R1:W-:Y:S02]  /*7ea0*/  UTMALDG.4D [UR16], [UR6], desc[UR8] ;  /* 0x00000810060075b4 */ /* 0x0003e40008019000 */
[----:B-1----:R-:W-:Y:S01]  /*7eb0*/  NOP ;  /* 0x0000000000007918 */ /* 0x002fe20000000000 */
.L_x_88:
[----:B------:R-:W-:Y:S05]  /*7ec0*/  BSYNC B0 ;  /* 0x0000000000007941 */ /* 0x000fea0003800000 */
.L_x_87:
[----:B------:R-:W-:Y:S01]  /*7ed0*/  BSSY B0, `(.L_x_92) ;  /* 0x000002b000007945 */ /* 0x000fe20003800000 */
[----:B------:R-:W-:-:S03]  /*7ee0*/  IMAD.MOV.U32 R5, RZ, RZ, 0x1 ;  /* 0x00000001ff057424 */ /* 0x000fc600078e00ff */
[----:B------:R-:W-:Y:S05]  /*7ef0*/  @!P3 BRA `(.L_x_93) ;  /* 0x0000000000a0b947 */ /* 0x000fea0003800000 */
[----:B------:R-:W1:Y:S01]  /*7f00*/  S2R R6, SR_CgaCtaId ;  /* 0x0000000000067919 */ /* 0x000e620000008800 */
[----:B------:R-:W-:Y:S02]  /*7f10*/  MOV R5, 0x400 ;  /* 0x0000040000057802 */ /* 0x000fe40000000f00 */
[----:B------:R-:W-:-:S04]  /*7f20*/  MOV R7, 0x1 ;  /* 0x0000000100077802 */ /* 0x000fc80000000f00 */
[----:B------:R-:W-:Y:S02]  /*7f30*/  SHF.L.U32 R7, R7, 0x1f, RZ ;  /* 0x0000001f07077819 */ /* 0x000fe400000006ff */
[----:B-1----:R-:W-:-:S05]  /*7f40*/  LEA R5, R6, R5, 0x18 ;  /* 0x0000000506057211 */ /* 0x002fca00078ec0ff */
[----:B------:R-:W-:-:S04]  /*7f50*/  IMAD R6, R4, 0x8, R5 ;  /* 0x0000000804067824 */ /* 0x000fc800078e0205 */
[----:B------:R-:W1:Y:S02]  /*7f60*/  SYNCS.PHASECHK.TRANS64.TRYWAIT P0, [R6+URZ+0x12860], R7 ;  /* 0x01286007060075a7 */ /* 0x000e64000800017f */
[----:B-1----:R-:W-:Y:S05]  /*7f70*/  @!P0 BRA `(.L_x_94) ;  /* 0x00000014009c8947 */ /* 0x002fea0003800000 */
.L_x_139:
        /* <DEDUP_REMOVED lines=8> */
.L_x_95:
[----:B------:R-:W-:-:S04]  /*8000*/  LOP3.LUT P0, RZ, R2, 0x1f, RZ, 0xc0, !PT ;  /* 0x0000001f02ff7812 */ /* 0x000fc8000780c0ff */
[----:B------:R-:W-:-:S13]  /*8010*/  PLOP3.LUT P0, PT, P0, P2, PT, 0x2a, 0x0 ;  /* 0x000000000000781c */ /* 0x000fda0000704572 */
[----:B------:R-:W-:Y:S05]  /*8020*/  @P0 BRA `(.L_x_96) ;  /* 0x0000000000040947 */ /* 0x000fea0003800000 */
[----:B------:R-:W-:Y:S01]  /*8030*/  BPT.TRAP 0x1 ;  /* 0x000000040000795c */ /* 0x000fe20000300000 */
.L_x_96:
[----:B------:R-:W-:Y:S01]  /*8040*/  R2UR UR5, R5 ;  /* 0x00000000050572ca */ /* 0x000fe200000e0000 */
[----:B------:R-:W-:Y:S01]  /*8050*/  ULDC.64 UR6, c[0x0][0x198] ;  /* 0x0000660000067ab9 */ /* 0x000fe20000000a00 */
[----:B------:R-:W-:Y:S01]  /*8060*/  R2UR UR17, R6 ;  /* 0x00000000061172ca */ /* 0x000fe200000e0000 */
[----:B------:R-:W-:Y:S01]  /*8070*/  UIADD3 UR6, UP0, UR6, 0x1f0, URZ ;  /* 0x000001f006067890 */ /* 0x000fe2000ff1e03f */
[----:B------:R-:W-:Y:S01]  /*8080*/  R2UR UR16, R4 ;  /* 0x00000000041072ca */ /* 0x000fe200000e0000 */
[----:B------:R-:W-:Y:S01]  /*8090*/  UMOV UR8, 0x0 ;  /* 0x0000000000087882 */ /* 0x000fe20000000000 */
[----:B------:R-:W-:Y:S01]  /*80a0*/  R2UR UR19, R8 ;  /* 0x00000000081372ca */ /* 0x000fe200000e0000 */
[----:B------:R-:W-:Y:S01]  /*80b0*/  UIADD3.X UR7, URZ, UR7, URZ, UP0, !UPT ;  /* 0x000000073f077290 */ /* 0x000fe200087fe43f */
[----:B------:R-:W-:Y:S01]  /*80c0*/  VIADD R4, R4, 0x1 ;  /* 0x0000000104047836 */ /* 0x000fe20000000000 */
[----:B------:R-:W-:Y:S01]  /*80d0*/  UMOV UR9, 0x10000000 ;  /* 0x1000000000097882 */ /* 0x000fe20000000000 */
[----:B------:R-:W-:-:S03]  /*80e0*/  UMOV UR18, URZ ;  /* 0x0000003f00127c82 */ /* 0x000fc60008000000 */
[C---:B------:R-:W-:Y:S02]  /*80f0*/  ISETP.NE.AND P5, PT, R4.reuse, 0x4, PT ;  /* 0x000000040400780c */ /* 0x040fe40003fa5270 */
[----:B------:R-:W-:Y:S01]  /*8100*/  UIADD3 UR17, UR17, 0x12840, URZ ;  /* 0x0001284011117890 */ /* 0x000fe2000fffe03f */
[C---:B------:R-:W-:Y:S01]  /*8110*/  ISETP.NE.AND P0, PT, R4.reuse, 0x4, PT ;  /* 0x000000040400780c */ /* 0x040fe20003f05270 */
[----:B------:R-:W-:Y:S01]  /*8120*/  ULEA UR16, UR16, UR5, 0xb ;  /* 0x0000000510107291 */ /* 0x000fe2000f8e583f */
[----:B------:R-:W-:Y:S01]  /*8130*/  SEL R4, R4, RZ, P5 ;  /* 0x000000ff04047207 */ /* 0x000fe20002800000 */
[----:B------:R-:W-:Y:S01]  /*8140*/  UIADD3 UR19, UR11, UR19, URZ ;  /* 0x000000130b137290 */ /* 0x000fe2000fffe03f */
[----:B------:R-:W-:-:S08]  /*8150*/  SEL R5, RZ, 0x1, !P0 ;  /* 0x00000001ff057807 */ /* 0x000fd00004000000 */
[----:B------:R1:W-:Y:S02]  /*8160*/  UTMALDG.4D [UR16], [UR6], desc[UR8] ;  /* 0x00000810060075b4 */ /* 0x0003e40008019000 */
[----:B-1----:R-:W-:Y:S01]  /*8170*/  NOP ;  /* 0x0000000000007918 */ /* 0x002fe20000000000 */
.L_x_93:
[----:B------:R-:W-:Y:S05]  /*8180*/  BSYNC B0 ;  /* 0x0000000000007941 */ /* 0x000fea0003800000 */
.L_x_92:
[----:B------:R-:W-:Y:S01]  /*8190*/  BSSY B0, `(.L_x_97) ;  /* 0x0000031000007945 */ /* 0x000fe20003800000 */
[----:B------:R-:W-:-:S03]  /*81a0*/  MOV R9, RZ ;  /* 0x000000ff00097202 */ /* 0x000fc60000000f00 */
[----:B------:R-:W-:Y:S05]  /*81b0*/  @!P4 BRA `(.L_x_98) ;  /* 0x0000000000b8c947 */ /* 0x000fea0003800000 */
[----:B------:R-:W1:Y:S01]  /*81c0*/  S2R R7, SR_CgaCtaId ;  /* 0x0000000000077919 */ /* 0x000e620000008800 */
[----:B------:R-:W-:Y:S01]  /*81d0*/  MOV R6, 0x400 ;  /* 0x0000040000067802 */ /* 0x000fe20000000f00 */
[----:B------:R-:W-:-:S05]  /*81e0*/  IMAD.MOV.U32 R9, RZ, RZ, 0x1 ;  /* 0x00000001ff097424 */ /* 0x000fca00078e00ff */
[----:B------:R-:W-:Y:S02]  /*81f0*/  SHF.L.U32 R9, R9, 0x1f, RZ ;  /* 0x0000001f09097819 */ /* 0x000fe400000006ff */
[----:B-1----:R-:W-:-:S04]  /*8200*/  LEA R7, R7, R6, 0x18 ;  /* 0x0000000607077211 */ /* 0x002fc800078ec0ff */
[----:B------:R-:W-:-:S04]  /*8210*/  LEA R6, R0, R7, 0x3 ;  /* 0x0000000700067211 */ /* 0x000fc800078e18ff */
[----:B------:R-:W1:Y:S02]  /*8220*/  SYNCS.PHASECHK.TRANS64.TRYWAIT P0, [R6+URZ+0x12820], R9 ;  /* 0x01282009060075a7 */ /* 0x000e64000800017f */
[----:B-1----:R-:W-:Y:S05]  /*8230*/  @!P0 BRA `(.L_x_99) ;  /* 0x0000001400008947 */ /* 0x002fea0003800000 */
.L_x_140:
        /* <DEDUP_REMOVED lines=8> */
.L_x_100:
[----:B------:R-:W-:-:S04]  /*82c0*/  LOP3.LUT P0, RZ, R2, 0x1f, RZ, 0xc0, !PT ;  /* 0x0000001f02ff7812 */ /* 0x000fc8000780c0ff */
[----:B------:R-:W-:-:S13]  /*82d0*/  PLOP3.LUT P0, PT, P0, P2, PT, 0x2a, 0x0 ;  /* 0x000000000000781c */ /* 0x000fda0000704572 */
[----:B------:R-:W-:Y:S05]  /*82e0*/  @P0 BRA `(.L_x_101) ;  /* 0x0000000000040947 */ /* 0x000fea0003800000 */
[----:B------:R-:W-:Y:S01]  /*82f0*/  BPT.TRAP 0x1 ;  /* 0x000000040000795c */ /* 0x000fe20000300000 */
.L_x_101:
[----:B------:R-:W-:Y:S01]  /*8300*/  R2UR UR17, R6 ;  /* 0x00000000061172ca */ /* 0x000fe200000e0000 */
[----:B------:R-:W-:Y:S01]  /*8310*/  ULDC.64 UR12, c[0x0][0x198] ;  /* 0x00006600000c7ab9 */ /* 0x000fe20000000a00 */
[C---:B------:R-:W-:Y:S01]  /*8320*/  LEA R6, R0.reuse, R7, 0xc ;  /* 0x0000000700067211 */ /* 0x040fe200078e60ff */
[C---:B------:R-:W-:Y:S01]  /*8330*/  IMAD R7, R0.reuse, 0x200, R7 ;  /* 0x0000020000077824 */ /* 0x040fe200078e0207 */
[----:B------:R-:W-:Y:S01]  /*8340*/  UIADD3 UR6, UP0, UR12, 0x3f0, URZ ;  /* 0x000003f00c067890 */ /* 0x000fe2000ff1e03f */
[----:B------:R-:W-:Y:S01]  /*8350*/  IADD3 R0, R0, 0x1, RZ ;  /* 0x0000000100007810 */ /* 0x000fe20007ffe0ff */
[----:B------:R-:W-:Y:S01]  /*8360*/  UIADD3 UR12, UP1, UR12, 0x5f0, URZ ;  /* 0x000005f00c0c7890 */ /* 0x000fe2000ff3e03f */
[----:B------:R-:W-:Y:S01]  /*8370*/  R2UR UR16, R6 ;  /* 0x00000000061072ca */ /* 0x000fe200000e0000 */
[----:B------:R-:W-:Y:S01]  /*8380*/  UIADD3.X UR7, URZ, UR13, URZ, UP0, !UPT ;  /* 0x0000000d3f077290 */ /* 0x000fe200087fe43f */
[----:B------:R-:W-:Y:S01]  /*8390*/  R2UR UR24, R7 ;  /* 0x00000000071872ca */ /* 0x000fe200000e0000 */
[----:B------:R-:W-:Y:S01]  /*83a0*/  UIADD3.X UR13, URZ, UR13, URZ, UP1, !UPT ;  /* 0x0000000d3f0d7290 */ /* 0x000fe20008ffe43f */
[----:B------:R-:W-:Y:S01]  /*83b0*/  IMAD.MOV.U32 R9, RZ, RZ, 0x1 ;  /* 0x00000001ff097424 */ /* 0x000fe200078e00ff */
[----:B------:R-:W-:Y:S01]  /*83c0*/  UMOV UR8, 0x0 ;  /* 0x0000000000087882 */ /* 0x000fe20000000000 */
[----:B------:R-:W-:Y:S01]  /*83d0*/  UIADD3 UR17, UR17, 0x12800, URZ ;  /* 0x0001280011117890 */ /* 0x000fe2000fffe03f */
[----:B------:R-:W-:Y:S01]  /*83e0*/  UMOV UR9, 0x10000000 ;  /* 0x1000000000097882 */ /* 0x000fe20000000000 */
[----:B------:R-:W-:Y:S01]  /*83f0*/  UMOV UR18, URZ ;  /* 0x0000003f00127c82 */ /* 0x000fe20008000000 */
[----:B------:R-:W-:Y:S01]  /*8400*/  UMOV UR19, URZ ;  /* 0x0000003f00137c82 */ /* 0x000fe20008000000 */
[----:B------:R-:W-:Y:S01]  /*8410*/  UMOV UR26, URZ ;  /* 0x0000003f001a7c82 */ /* 0x000fe20008000000 */
[----:B------:R-:W-:-:S02]  /*8420*/  UMOV UR27, UR20 ;  /* 0x00000014001b7c82 */ /* 0x000fc40008000000 */
[----:B------:R-:W-:Y:S02]  /*8430*/  UIADD3 UR16, UR16, 0xa000, URZ ;  /* 0x0000a00010107890 */ /* 0x000fe4000fffe03f */
[----:B------:R-:W-:Y:S01]  /*8440*/  UIADD3 UR24, UR24, 0x12000, URZ ;  /* 0x0001200018187890 */ /* 0x000fe2000fffe03f */
[----:B------:R-:W-:Y:S01]  /*8450*/  UMOV UR28, UR21 ;  /* 0x00000015001c7c82 */ /* 0x000fe20008000000 */
[----:B------:R-:W-:-:S05]  /*8460*/  UMOV UR25, UR17 ;  /* 0x0000001100197c82 */ /* 0x000fca0008000000 */
[----:B------:R1:W-:Y:S02]  /*8470*/  UTMALDG.4D [UR16], [UR6], desc[UR8] ;  /* 0x00000810060075b4 */ /* 0x0003e40008019000 */
[----:B------:R1:W-:Y:S02]  /*8480*/  UTMALDG.3D [UR24], [UR12], desc[UR8] ;  /* 0x000008180c0075b4 */ /* 0x0003e40008011000 */
[----:B-1----:R-:W-:Y:S01]  /*8490*/  NOP ;  /* 0x0000000000007918 */ /* 0x002fe20000000000 */
.L_x_98:
[----:B------:R-:W-:Y:S05]  /*84a0*/  BSYNC B0 ;  /* 0x0000000000007941 */ /* 0x000fea0003800000 */
.L_x_97:
[----:B------:R-:W-:Y:S04]  /*84b0*/  BSSY B0, `(.L_x_102) ;  /* 0x0000024000007945 */ /* 0x000fe80003800000 */
[----:B------:R-:W-:Y:S05]  /*84c0*/  @!P3 BRA `(.L_x_103) ;  /* 0x000000000088b947 */ /* 0x000fea0003800000 */
[----:B------:R-:W1:Y:S01]  /*84d0*/  S2R R7, SR_CgaCtaId ;  /* 0x0000000000077919 */ /* 0x000e620000008800 */
[----:B------:R-:W-:Y:S02]  /*84e0*/  MOV R6, 0x400 ;  /* 0x0000040000067802 */ /* 0x000fe40000000f00 */
[----:B------:R-:W-:Y:S02]  /*84f0*/  SHF.L.U32 R5, R5, 0x1f, RZ ;  /* 0x0000001f05057819 */ /* 0x000fe400000006ff */
[----:B-1----:R-:W-:-:S04]  /*8500*/  LEA R7, R7, R6, 0x18 ;  /* 0x0000000607077211 */ /* 0x002fc800078ec0ff */
[----:B------:R-:W-:-:S04]  /*8510*/  LEA R6, R4, R7, 0x3 ;  /* 0x0000000704067211 */ /* 0x000fc800078e18ff */
[----:B------:R-:W1:Y:S02]  /*8520*/  SYNCS.PHASECHK.TRANS64.TRYWAIT P0, [R6+URZ+0x12860], R5 ;  /* 0x01286005060075a7 */ /* 0x000e64000800017f */
[----:B-1----:R-:W-:Y:S05]  /*8530*/  @!P0 BRA `(.L_x_104) ;  /* 0x0000001000548947 */ /* 0x002fea0003800000 */
.L_x_141:
        /* <DEDUP_REMOVED lines=8> */
.L_x_105:
[----:B------:R-:W-:-:S04]  /*85c0*/  LOP3.LUT P0, RZ, R2, 0x1f, RZ, 0xc0, !PT ;  /* 0x0000001f02ff7812 */ /* 0x000fc8000780c0ff */
[----:B------:R-:W-:-:S13]  /*85d0*/  PLOP3.LUT P0, PT, P0, P2, PT, 0x2a, 0x0 ;  /* 0x000000000000781c */ /* 0x000fda0000704572 */
[----:B------:R-:W-:Y:S05]  /*85e0*/  @P0 BRA `(.L_x_106) ;  /* 0x0000000000040947 */ /* 0x000fea0003800000 */
[----:B------:R-:W-:Y:S01]  /*85f0*/  BPT.TRAP 0x1 ;  /* 0x000000040000795c */ /* 0x000fe20000300000 */
.L_x_106:
        /* <DEDUP_REMOVED lines=8> */
[----:B------:R-:W-:Y:S01]  /*8680*/  UMOV UR9, 0x10000000 ;  /* 0x1000000000097882 */ /* 0x000fe20000000000 */
[----:B------:R-:W-:-:S06]  /*8690*/  UMOV UR18, URZ ;  /* 0x0000003f00127c82 */ /* 0x000fcc0008000000 */
[----:B------:R-:W-:Y:S02]  /*86a0*/  ULEA UR16, UR16, UR5, 0xb ;  /* 0x0000000510107291 */ /* 0x000fe4000f8e583f */
[----:B------:R-:W-:Y:S02]  /*86b0*/  UIADD3 UR19, UR11, UR19, URZ ;  /* 0x000000130b137290 */ /* 0x000fe4000fffe03f */
[----:B------:R-:W-:-:S09]  /*86c0*/  UIADD3 UR17, UR17, 0x12840, URZ ;  /* 0x0001284011117890 */ /* 0x000fd2000fffe03f */
[----:B------:R1:W-:Y:S02]  /*86d0*/  UTMALDG.4D [UR16], [UR6], desc[UR8] ;  /* 0x00000810060075b4 */ /* 0x0003e40008019000 */
[----:B-1----:R-:W-:Y:S01]  /*86e0*/  NOP ;  /* 0x0000000000007918 */ /* 0x002fe20000000000 */
.L_x_103:
[----:B------:R-:W-:Y:S05]  /*86f0*/  BSYNC B0 ;  /* 0x0000000000007941 */ /* 0x000fea0003800000 */
.L_x_102:
[----:B------:R-:W-:-:S13]  /*8700*/  ISETP.GE.AND P0, PT, R3, 0x81, PT ;  /* 0x000000810300780c */ /* 0x000fda0003f06270 */
[----:B------:R-:W-:Y:S05]  /*8710*/  @!P0 EXIT ;  /* 0x000000000000894d */ /* 0x000fea0003800000 */
[----:B------:R-:W-:Y:S01]  /*8720*/  IADD3 R3, R3, 0x7f, RZ ;  /* 0x0000007f03037810 */ /* 0x000fe20007ffe0ff */
[----:B------:R-:W-:Y:S01]  /*8730*/  BSSY B0, `(.L_x_107) ;  /* 0x000008b000007945 */ /* 0x000fe20003800000 */
[----:B------:R-:W-:Y:S02]  /*8740*/  LOP3.LUT P0, RZ, R2, 0x1f, RZ, 0xc0, !PT ;  /* 0x0000001f02ff7812 */ /* 0x000fe4000780c0ff */
[----:B------:R-:W-:Y:S02]  /*8750*/  SHF.R.S32.HI R2, RZ, 0x1f, R3 ;  /* 0x0000001fff027819 */ /* 0x000fe40000011403 */
[----:B------:R-:W-:Y:S02]  /*8760*/  PLOP3.LUT P0, PT, P0, P2, PT, 0x2a, 0x0 ;  /* 0x000000000000781c */ /* 0x000fe40000704572 */
[----:B------:R-:W-:Y:S01]  /*8770*/  LEA.HI R2, R2, R3, RZ, 0x7 ;  /* 0x0000000302027211 */ /* 0x000fe200078f38ff */
[----:B------:R-:W-:-:S03]  /*8780*/  IMAD.U32 R3, RZ, RZ, UR4 ;  /* 0x00000004ff037e24 */ /* 0x000fc6000f8e00ff */
[----:B------:R-:W-:Y:S02]  /*8790*/  SHF.R.S32.HI R4, RZ, 0x7, R2 ;  /* 0x00000007ff047819 */ /* 0x000fe40000011402 */
[----:B------:R-:W-:Y:S02]  /*87a0*/  LOP3.LUT R2, R3, 0x2, RZ, 0xfc, !PT ;  /* 0x0000000203027812 */ /* 0x000fe400078efcff */
[----:B------:R-:W-:Y:S02]  /*87b0*/  SHF.L.U32 R4, R4, 0x2, RZ ;  /* 0x0000000204047819 */ /* 0x000fe400000006ff */
[----:B------:R-:W-:-:S07]  /*87c0*/  MOV R3, 0x1 ;  /* 0x0000000100037802 */ /* 0x000fce0000000f00 */
.L_x_122:
[----:B------:R-:W-:Y:S04]  /*87d0*/  BSSY B1, `(.L_x_108) ;  /* 0x0000020000017945 */ /* 0x000fe80003800000 */
[----:B------:R-:W-:Y:S05]  /*87e0*/  @!P3 BRA `(.L_x_109) ;  /* 0x000000000078b947 */ /* 0x000fea0003800000 */
[----:B------:R-:W1:Y:S01]  /*87f0*/  S2R R6, SR_CgaCtaId ;  /* 0x0000000000067919 */ /* 0x000e620000008800 */
[----:B------:R-:W-:-:S04]  /*8800*/  MOV R5, 0x400 ;  /* 0x0000040000057802 */ /* 0x000fc80000000f00 */
[----:B-1----:R-:W-:Y:S02]  /*8810*/  LEA R7, R6, R5, 0x18 ;  /* 0x0000000506077211 */ /* 0x002fe400078ec0ff */
[----:B------:R-:W-:-:S03]  /*8820*/  SHF.L.U32 R5, R3, 0x1f, RZ ;  /* 0x0000001f03057819 */ /* 0x000fc600000006ff */
[----:B------:R-:W-:-:S04]  /*8830*/  IMAD R6, R0, 0x8, R7 ;  /* 0x0000000800067824 */ /* 0x000fc800078e0207 */
[----:B------:R-:W1:Y:S02]  /*8840*/  SYNCS.PHASECHK.TRANS64.TRYWAIT P4, [R6+URZ+0x12820], R5 ;  /* 0x01282005060075a7 */ /* 0x000e64000808017f */
[----:B-1----:R-:W-:Y:S05]  /*8850*/  @!P4 BRA `(.L_x_110) ;  /* 0x0000000c00a0c947 */ /* 0x002fea0003800000 */
.L_x_142:
[----:B-1----:R-:W-:-:S04]  /*8860*/  @P2 MOV R5, 0x1200 ;  /* 0x0000120000052802 */ /* 0x002fc80000000f00 */
[----:B------:R1:W-:Y:S02]  /*8870*/  @P2 SYNCS.ARRIVE.TRANS64 RZ, [R6+URZ+0x12800], R5 ;  /* 0x0128000506ff29a7 */ /* 0x0003e4000800003f */
[----:B-1----:R-:W-:-:S04]  /*8880*/  PRMT R5, R2, 0x9910, RZ ;  /* 0x0000991002057816 */ /* 0x002fc800000000ff */
[----:B------:R-:W-:-:S13]  /*8890*/  ISETP.NE.AND P4, PT, R5, 0x2, PT ;  /* 0x000000020500780c */ /* 0x000fda0003f85270 */
[----:B------:R-:W-:Y:S05]  /*88a0*/  @P4 BRA `(.L_x_111) ;  /* 0x0000000000044947 */ /* 0x000fea0003800000 */
[----:B------:R-:W-:Y:S01]  /*88b0*/  BPT.TRAP 0x1 ;  /* 0x000000040000795c */ /* 0x000fe20000300000 */
.L_x_111:
[----:B------:R-:W-:Y:S05]  /*88c0*/  @P0 BRA `(.L_x_112) ;  /* 0x0000000000040947 */ /* 0x000fea0003800000 */
[----:B------:R-:W-:Y:S01]  /*88d0*/  BPT.TRAP 0x1 ;  /* 0x000000040000795c */ /* 0x000fe20000300000 */
.L_x_112:
[----:B------:R-:W-:Y:S01]  /*88e0*/  LEA R7, R0, R7, 0xc ;  /* 0x0000000700077211 */ /* 0x000fe200078e60ff */
        /* <DEDUP_REMOVED lines=9> */
[----:B------:R-:W-:Y:S02]  /*8980*/  UIADD3 UR17, UR17, 0x12800, URZ ;  /* 0x0001280011117890 */ /* 0x000fe4000fffe03f */
[----:B------:R-:W-:Y:S02]  /*8990*/  UIADD3 UR16, UR16, 0xa000, URZ ;  /* 0x0000a00010107890 */ /* 0x000fe4000fffe03f */
[----:B------:R-:W-:-:S09]  /*89a0*/  USHF.L.U32 UR19, UR19, 0x7, URZ ;  /* 0x0000000713137899 */ /* 0x000fd2000800063f */
[----:B------:R1:W-:Y:S02]  /*89b0*/  UTMALDG.4D [UR16], [UR6], desc[UR8] ;  /* 0x00000810060075b4 */ /* 0x0003e40008019000 */
[----:B-1----:R-:W-:Y:S01]  /*89c0*/  NOP ;  /* 0x0000000000007918 */ /* 0x002fe20000000000 */
.L_x_109:
[----:B------:R-:W-:Y:S05]  /*89d0*/  BSYNC B1 ;  /* 0x0000000000017941 */ /* 0x000fea0003800000 */
.L_x_108:
[C---:B------:R-:W-:Y:S01]  /*89e0*/  ISETP.LT.OR P4, PT, R4.reuse, 0x6, !P3 ;  /* 0x000000060400780c */ /* 0x040fe20005f81670 */
[----:B------:R-:W-:Y:S01]  /*89f0*/  BSSY B1, `(.L_x_113) ;  /* 0x000001c000017945 */ /* 0x000fe20003800000 */
[----:B------:R-:W-:-:S11]  /*8a00*/  ISETP.LT.OR P5, PT, R4, 0x7, !P3 ;  /* 0x000000070400780c */ /* 0x000fd60005fa1670 */
[----:B------:R-:W-:Y:S05]  /*8a10*/  @P4 BRA `(.L_x_114) ;  /* 0x0000000000644947 */ /* 0x000fea0003800000 */
[----:B------:R-:W1:Y:S01]  /*8a20*/  S2R R6, SR_CgaCtaId ;  /* 0x0000000000067919 */ /* 0x000e620000008800 */
[----:B------:R-:W-:Y:S01]  /*8a30*/  MOV R5, 0x400 ;  /* 0x0000040000057802 */ /* 0x000fe20000000f00 */
[----:B------:R-:W-:Y:S01]  /*8a40*/  ULDC.64 UR6, c[0x0][0x198] ;  /* 0x0000660000067ab9 */ /* 0x000fe20000000a00 */
[----:B------:R-:W-:Y:S01]  /*8a50*/  R2UR UR26, R9 ;  /* 0x00000000091a72ca */ /* 0x000fe200000e0000 */
[----:B------:R-:W-:Y:S01]  /*8a60*/  UIADD3 UR6, UP0, UR6, 0x4f0, URZ ;  /* 0x000004f006067890 */ /* 0x000fe2000ff1e03f */
[----:B------:R-:W-:Y:S01]  /*8a70*/  UMOV UR8, 0x0 ;  /* 0x0000000000087882 */ /* 0x000fe20000000000 */
[----:B------:R-:W-:Y:S02]  /*8a80*/  UMOV UR9, 0x10000000 ;  /* 0x1000000000097882 */ /* 0x000fe40000000000 */
[----:B------:R-:W-:Y:S01]  /*8a90*/  UIADD3.X UR7, URZ, UR7, URZ, UP0, !UPT ;  /* 0x000000073f077290 */ /* 0x000fe200087fe43f */
[----:B------:R-:W-:Y:S01]  /*8aa0*/  UMOV UR27, UR20 ;  /* 0x00000014001b7c82 */ /* 0x000fe20008000000 */
[----:B------:R-:W-:-:S06]  /*8ab0*/  UMOV UR28, UR21 ;  /* 0x00000015001c7c82 */ /* 0x000fcc0008000000 */
[----:B------:R-:W-:Y:S01]  /*8ac0*/  USHF.L.U32 UR26, UR26, 0x7, URZ ;  /* 0x000000071a1a7899 */ /* 0x000fe2000800063f */
[----:B-1----:R-:W-:-:S05]  /*8ad0*/  LEA R5, R6, R5, 0x18 ;  /* 0x0000000506057211 */ /* 0x002fca00078ec0ff */
[C---:B------:R-:W-:Y:S01]  /*8ae0*/  IMAD R6, R0.reuse, 0x8, R5 ;  /* 0x0000000800067824 */ /* 0x040fe200078e0205 */
[----:B------:R-:W-:-:S04]  /*8af0*/  LEA R5, R0, R5, 0x9 ;  /* 0x0000000500057211 */ /* 0x000fc800078e48ff */
[----:B------:R-:W-:Y:S02]  /*8b00*/  R2UR UR25, R6 ;  /* 0x00000000061972ca */ /* 0x000fe400000e0000 */
[----:B------:R-:W-:Y:S02]  /*8b10*/  R2UR UR24, R5 ;  /* 0x00000000051872ca */ /* 0x000fe400000e0000 */
[----:B------:R-:W-:-:S04]  /*8b20*/  IADD3 R5, R0, 0x1, RZ ;  /* 0x0000000100057810 */ /* 0x000fc80007ffe0ff */
[----:B------:R-:W-:-:S04]  /*8b30*/  ISETP.NE.AND P4, PT, R5, 0x4, PT ;  /* 0x000000040500780c */ /* 0x000fc80003f85270 */
[----:B------:R-:W-:Y:S01]  /*8b40*/  SEL R0, RZ, 0x1, P4 ;  /* 0x00000001ff007807 */ /* 0x000fe20002000000 */
[----:B------:R-:W-:Y:S02]  /*8b50*/  UIADD3 UR25, UR25, 0x12800, URZ ;  /* 0x0001280019197890 */ /* 0x000fe4000fffe03f */
[----:B------:R-:W-:Y:S01]  /*8b60*/  UIADD3 UR24, UR24, 0x12000, URZ ;  /* 0x0001200018187890 */ /* 0x000fe2000fffe03f */
[----:B------:R-:W-:Y:S02]  /*8b70*/  LOP3.LUT R3, R3, R0, RZ, 0x3c, !PT ;  /* 0x0000000003037212 */ /* 0x000fe400078e3cff */
[----:B------:R-:W-:-:S06]  /*8b80*/  SEL R0, R5, RZ, P4 ;  /* 0x000000ff05007207 */ /* 0x000fcc0002000000 */
[----:B------:R1:W-:Y:S02]  /*8b90*/  UTMALDG.3D [UR24], [UR6], desc[UR8] ;  /* 0x00000818060075b4 */ /* 0x0003e40008011000 */
[----:B-1----:R-:W-:Y:S01]  /*8ba0*/  NOP ;  /* 0x0000000000007918 */ /* 0x002fe20000000000 */
.L_x_114:
[----:B------:R-:W-:Y:S05]  /*8bb0*/  BSYNC B1 ;  /* 0x0000000000017941 */ /* 0x000fea0003800000 */
.L_x_113:
[----:B------:R-:W-:Y:S04]  /*8bc0*/  BSSY B1, `(.L_x_115) ;  /* 0x0000020000017945 */ /* 0x000fe80003800000 */
[----:B------:R-:W-:Y:S05]  /*8bd0*/  @P5 BRA `(.L_x_116) ;  /* 0x0000000000785947 */ /* 0x000fea0003800000 */
[----:B------:R-:W1:Y:S01]  /*8be0*/  S2R R6, SR_CgaCtaId ;  /* 0x0000000000067919 */ /* 0x000e620000008800 */
[----:B------:R-:W-:Y:S02]  /*8bf0*/  MOV R5, 0x400 ;  /* 0x0000040000057802 */ /* 0x000fe40000000f00 */
[----:B------:R-:W-:Y:S02]  /*8c00*/  SHF.L.U32 R7, R3, 0x1f, RZ ;  /* 0x0000001f03077819 */ /* 0x000fe400000006ff */
[----:B-1----:R-:W-:-:S05]  /*8c10*/  LEA R5, R6, R5, 0x18 ;  /* 0x0000000506057211 */ /* 0x002fca00078ec0ff */
[----:B------:R-:W-:-:S04]  /*8c20*/  IMAD R6, R0, 0x8, R5 ;  /* 0x0000000800067824 */ /* 0x000fc800078e0205 */
[----:B------:R-:W1:Y:S02]  /*8c30*/  SYNCS.PHASECHK.TRANS64.TRYWAIT P4, [R6+URZ+0x12820], R7 ;  /* 0x01282007060075a7 */ /* 0x000e64000808017f */
[----:B-1----:R-:W-:Y:S05]  /*8c40*/  @!P4 BRA `(.L_x_117) ;  /* 0x0000000800b8c947 */ /* 0x002fea0003800000 */
.L_x_143:
[----:B-1----:R-:W-:-:S04]  /*8c50*/  @P1 MOV R7, 0x1200 ;  /* 0x0000120000071802 */ /* 0x002fc80000000f00 */
[----:B------:R1:W-:Y:S02]  /*8c60*/  @P1 SYNCS.ARRIVE.TRANS64 RZ, [R6+URZ+0x12800], R7 ;  /* 0x0128000706ff19a7 */ /* 0x0003e4000800003f */
[----:B-1----:R-:W-:-:S04]  /*8c70*/  PRMT R7, R2, 0x9910, RZ ;  /* 0x0000991002077816 */ /* 0x002fc800000000ff */
[----:B------:R-:W-:-:S13]  /*8c80*/  ISETP.NE.AND P4, PT, R7, 0x2, PT ;  /* 0x000000020700780c */ /* 0x000fda0003f85270 */
[----:B------:R-:W-:Y:S05]  /*8c90*/  @P4 BRA `(.L_x_118) ;  /* 0x0000000000044947 */ /* 0x000fea0003800000 */
[----:B------:R-:W-:Y:S01]  /*8ca0*/  BPT.TRAP 0x1 ;  /* 0x000000040000795c */ /* 0x000fe20000300000 */
.L_x_118:
[----:B------:R-:W-:Y:S05]  /*8cb0*/  @P0 BRA `(.L_x_119) ;  /* 0x0000000000040947 */ /* 0x000fea0003800000 */
[----:B------:R-:W-:Y:S01]  /*8cc0*/  BPT.TRAP 0x1 ;  /* 0x000000040000795c */ /* 0x000fe20000300000 */
.L_x_119:
        /* <DEDUP_REMOVED lines=15> */
.L_x_116:
[----:B------:R-:W-:Y:S05]  /*8dc0*/  BSYNC B1 ;  /* 0x0000000000017941 */ /* 0x000fea0003800000 */
.L_x_115:
[----:B------:R-:W-:Y:S01]  /*8dd0*/  ISETP.LT.OR P4, PT, R4, 0x8, !P3 ;  /* 0x000000080400780c */ /* 0x000fe20005f81670 */
[----:B------:R-:W-:-:S12]  /*8de0*/  BSSY B1, `(.L_x_120) ;  /* 0x000001c000017945 */ /* 0x000fd80003800000 */
[----:B------:R-:W-:Y:S05]  /*8df0*/  @P4 BRA `(.L_x_121) ;  /* 0x0000000000684947 */ /* 0x000fea0003800000 */
[----:B------:R-:W1:Y:S01]  /*8e00*/  S2R R6, SR_CgaCtaId ;  /* 0x0000000000067919 */ /* 0x000e620000008800 */
[----:B------:R-:W-:Y:S01]  /*8e10*/  MOV R5, 0x400 ;  /* 0x0000040000057802 */ /* 0x000fe20000000f00 */
[----:B------:R-:W-:Y:S01]  /*8e20*/  ULDC.64 UR6, c[0x0][0x198] ;  /* 0x0000660000067ab9 */ /* 0x000fe20000000a00 */
[C---:B------:R-:W-:Y:S01]  /*8e30*/  R2UR UR26, R9.reuse ;  /* 0x00000000091a72ca */ /* 0x040fe200000e0000 */
[----:B------:R-:W-:Y:S01]  /*8e40*/  UIADD3 UR6, UP0, UR6, 0x5f0, URZ ;  /* 0x000005f006067890 */ /* 0x000fe2000ff1e03f */
[----:B------:R-:W-:Y:S01]  /*8e50*/  VIADD R9, R9, 0x1 ;  /* 0x0000000109097836 */ /* 0x000fe20000000000 */
[----:B------:R-:W-:Y:S01]  /*8e60*/  UMOV UR8, 0x0 ;  /* 0x0000000000087882 */ /* 0x000fe20000000000 */
[----:B------:R-:W-:Y:S01]  /*8e70*/  UMOV UR9, 0x10000000 ;  /* 0x1000000000097882 */ /* 0x000fe20000000000 */
[----:B------:R-:W-:Y:S01]  /*8e80*/  UIADD3.X UR7, URZ, UR7, URZ, UP0, !UPT ;  /* 0x000000073f077290 */ /* 0x000fe200087fe43f */
[----:B------:R-:W-:Y:S01]  /*8e90*/  UMOV UR27, UR20 ;  /* 0x00000014001b7c82 */ /* 0x000fe20008000000 */
[----:B------:R-:W-:-:S06]  /*8ea0*/  UMOV UR28, UR21 ;  /* 0x00000015001c7c82 */ /* 0x000fcc0008000000 */
[----:B------:R-:W-:Y:S01]  /*8eb0*/  USHF.L.U32 UR26, UR26, 0x7, URZ ;  /* 0x000000071a1a7899 */ /* 0x000fe2000800063f */
[----:B-1----:R-:W-:-:S05]  /*8ec0*/  LEA R5, R6, R5, 0x18 ;  /* 0x0000000506057211 */ /* 0x002fca00078ec0ff */
[C---:B------:R-:W-:Y:S01]  /*8ed0*/  IMAD R6, R0.reuse, 0x8, R5 ;  /* 0x0000000800067824 */ /* 0x040fe200078e0205 */
[C---:B------:R-:W-:Y:S02]  /*8ee0*/  LEA R5, R0.reuse, R5, 0x9 ;  /* 0x0000000500057211 */ /* 0x040fe400078e48ff */
[----:B------:R-:W-:Y:S02]  /*8ef0*/  IADD3 R0, R0, 0x1, RZ ;  /* 0x0000000100007810 */ /* 0x000fe40007ffe0ff */
[----:B------:R-:W-:Y:S02]  /*8f00*/  R2UR UR25, R6 ;  /* 0x00000000061972ca */ /* 0x000fe400000e0000 */
[----:B------:R-:W-:Y:S02]  /*8f10*/  R2UR UR24, R5 ;  /* 0x00000000051872ca */ /* 0x000fe400000e0000 */
[----:B------:R-:W-:-:S04]  /*8f20*/  ISETP.NE.AND P4, PT, R0, 0x4, PT ;  /* 0x000000040000780c */ /* 0x000fc80003f85270 */
[----:B------:R-:W-:Y:S02]  /*8f30*/  SEL R6, RZ, 0x1, P4 ;  /* 0x00000001ff067807 */ /* 0x000fe40002000000 */
[----:B------:R-:W-:Y:S02]  /*8f40*/  SEL R0, R0, RZ, P4 ;  /* 0x000000ff00007207 */ /* 0x000fe40002000000 */
[----:B------:R-:W-:Y:S01]  /*8f50*/  LOP3.LUT R3, R3, R6, RZ, 0x3c, !PT ;  /* 0x0000000603037212 */ /* 0x000fe200078e3cff */
[----:B------:R-:W-:Y:S02]  /*8f60*/  UIADD3 UR25, UR25, 0x12800, URZ ;  /* 0x0001280019197890 */ /* 0x000fe4000fffe03f */
[----:B------:R-:W-:-:S09]  /*8f70*/  UIADD3 UR24, UR24, 0x12000, URZ ;  /* 0x0001200018187890 */ /* 0x000fd2000fffe03f */
[----:B------:R1:W-:Y:S02]  /*8f80*/  UTMALDG.3D [UR24], [UR6], desc[UR8] ;  /* 0x00000818060075b4 */ /* 0x0003e40008011000 */
[----:B-1----:R-:W-:Y:S01]  /*8f90*/  NOP ;  /* 0x0000000000007918 */ /* 0x002fe20000000000 */
.L_x_121:
[----:B------:R-:W-:Y:S05]  /*8fa0*/  BSYNC B1 ;  /* 0x0000000000017941 */ /* 0x000fea0003800000 */
.L_x_120:
[C---:B------:R-:W-:Y:S02]  /*8fb0*/  ISETP.GT.AND P4, PT, R4.reuse, 0x8, PT ;  /* 0x000000080400780c */ /* 0x040fe40003f84270 */
[----:B------:R-:W-:-:S11]  /*8fc0*/  IADD3 R4, R4, -0x4, RZ ;  /* 0xfffffffc04047810 */ /* 0x000fd60007ffe0ff */
[----:B------:R-:W-:Y:S05]  /*8fd0*/  @P4 BRA `(.L_x_122) ;  /* 0xfffffff400fc4947 */ /* 0x000fea000383ffff */
[----:B------:R-:W-:Y:S05]  /*8fe0*/  BSYNC B0 ;  /* 0x0000000000007941 */ /* 0x000fea0003800000 */
.L_x_107:
[----:B------:R-:W-:Y:S05]  /*8ff0*/  EXIT ;  /* 0x000000000000794d */ /* 0x000fea0003800000 */
.L_x_15:
[----:B--2---:R-:W-:-:S04]  /*9000*/  MOV R3, UR8 ;  /* 0x0000000800037c02 */ /* 0x004fc80008000f00 */
[----:B------:R2:W3:Y:S03]  /*9010*/  SYNCS.PHASECHK.TRANS64.TRYWAIT P1, [R3+URZ+0x12840], R4 ;  /* 0x01284004030075a7 */ /* 0x0004e6000802017f */
[----:B---3--:R-:W-:Y:S05]  /*9020*/  @!P1 NANOSLEEP.SYNCS 0x989680 ;  /* 0x009896800000995d */ /* 0x008fea0003900000 */
[----:B------:R-:W3:Y:S02]  /*9030*/  @!P1 SYNCS.PHASECHK.TRANS64 P1, [R3+URZ+0x12840], R4 ;  /* 0x01284004030095a7 */ /* 0x000ee4000802007f */
[----:B---3--:R-:W-:Y:S05]  /*9040*/  @!P1 BRA `(.L_x_15) ;  /* 0xfffffffc00ec9947 */ /* 0x008fea000383ffff */
[----:B------:R-:W-:Y:S05]  /*9050*/  BRA `(.L_x_123) ;  /* 0xffffff7c00707947 */ /* 0x000fea000383ffff */
.L_x_17:
[----:B---3--:R-:W-:-:S04]  /*9060*/  IMAD.U32 R5, RZ, RZ, UR8 ;  /* 0x00000008ff057e24 */ /* 0x008fc8000f8e00ff */
[----:B------:R3:W4:Y:S03]  /*9070*/  SYNCS.PHASECHK.TRANS64.TRYWAIT P1, [R5+URZ+0x12848], R4 ;  /* 0x01284804050075a7 */ /* 0x000726000802017f */
[----:B----4-:R-:W-:Y:S05]  /*9080*/  @!P1 NANOSLEEP.SYNCS 0x989680 ;  /* 0x009896800000995d */ /* 0x010fea0003900000 */
[----:B------:R-:W4:Y:S02]  /*9090*/  @!P1 SYNCS.PHASECHK.TRANS64 P1, [R5+URZ+0x12848], R4 ;  /* 0x01284804050095a7 */ /* 0x000f24000802007f */
[----:B----4-:R-:W-:Y:S05]  /*90a0*/  @!P1 BRA `(.L_x_17) ;  /* 0xfffffffc00ec9947 */ /* 0x010fea000383ffff */
[----:B------:R-:W-:Y:S05]  /*90b0*/  BRA `(.L_x_124) ;  /* 0xffffff7c007c7947 */ /* 0x000fea000383ffff */
.L_x_20:
[----:B-1----:R-:W-:-:S04]  /*90c0*/  MOV R3, UR13 ;  /* 0x0000000d00037c02 */ /* 0x002fc80008000f00 */
[----:B------:R1:W2:Y:S03]  /*90d0*/  SYNCS.PHASECHK.TRANS64.TRYWAIT P1, [R3+URZ+0x12800], R2 ;  /* 0x01280002030075a7 */ /* 0x0002a6000802017f */
[----:B--2---:R-:W-:Y:S05]  /*90e0*/  @!P1 NANOSLEEP.SYNCS 0x989680 ;  /* 0x009896800000995d */ /* 0x004fea0003900000 */
[----:B------:R-:W2:Y:S02]  /*90f0*/  @!P1 SYNCS.PHASECHK.TRANS64 P1, [R3+URZ+0x12800], R2 ;  /* 0x01280002030095a7 */ /* 0x000ea4000802007f */
[----:B--2---:R-:W-:Y:S05]  /*9100*/  @!P1 BRA `(.L_x_20) ;  /* 0xfffffffc00ec9947 */ /* 0x004fea000383ffff */
[----:B------:R-:W-:Y:S05]  /*9110*/  BRA `(.L_x_125) ;  /* 0xffffff80003c7947 */ /* 0x000fea000383ffff */
.L_x_22:
[----:B-1----:R-:W-:-:S04]  /*9120*/  MOV R3, UR15 ;  /* 0x0000000f00037c02 */ /* 0x002fc80008000f00 */
[----:B------:R1:W2:Y:S03]  /*9130*/  SYNCS.PHASECHK.TRANS64.TRYWAIT P1, [R3+URZ+0x12800], R6 ;  /* 0x01280006030075a7 */ /* 0x0002a6000802017f */
[----:B--2---:R-:W-:Y:S05]  /*9140*/  @!P1 NANOSLEEP.SYNCS 0x989680 ;  /* 0x009896800000995d */ /* 0x004fea0003900000 */
[----:B------:R-:W2:Y:S02]  /*9150*/  @!P1 SYNCS.PHASECHK.TRANS64 P1, [R3+URZ+0x12800], R6 ;  /* 0x01280006030095a7 */ /* 0x000ea4000802007f */
[----:B--2---:R-:W-:Y:S05]  /*9160*/  @!P1 BRA `(.L_x_22) ;  /* 0xfffffffc00ec9947 */ /* 0x004fea000383ffff */
[----:B------:R-:W-:Y:S05]  /*9170*/  BRA `(.L_x_126) ;  /* 0xffffff8000a47947 */ /* 0x000fea000383ffff */
.L_x_23:
[----:B-1----:R-:W-:-:S04]  /*9180*/  IMAD.U32 R3, RZ, RZ, UR14 ;  /* 0x0000000eff037e24 */ /* 0x002fc8000f8e00ff */
[----:B------:R1:W2:Y:S03]  /*9190*/  SYNCS.PHASECHK.TRANS64.TRYWAIT P1, [R3+URZ], R2 ;  /* 0x00000002030075a7 */ /* 0x0002a6000802017f */
[----:B--2---:R-:W-:Y:S05]  /*91a0*/  @!P1 NANOSLEEP.SYNCS 0x989680 ;  /* 0x009896800000995d */ /* 0x004fea0003900000 */
[----:B------:R-:W2:Y:S02]  /*91b0*/  @!P1 SYNCS.PHASECHK.TRANS64 P1, [R3+URZ], R2 ;  /* 0x00000002030095a7 */ /* 0x000ea4000802007f */
[----:B--2---:R-:W-:Y:S05]  /*91c0*/  @!P1 BRA `(.L_x_23) ;  /* 0xfffffffc00ec9947 */ /* 0x004fea000383ffff */
[----:B------:R-:W-:Y:S05]  /*91d0*/  BRA `(.L_x_127) ;  /* 0xffffff8c00587947 */ /* 0x000fea000383ffff */
.L_x_25:
[----:B-1----:R-:W-:-:S04]  /*91e0*/  MOV R66, UR14 ;  /* 0x0000000e00427c02 */ /* 0x002fc80008000f00 */
[----:B------:R1:W2:Y:S03]  /*91f0*/  SYNCS.PHASECHK.TRANS64.TRYWAIT P1, [R66+URZ+0x128a0], R3 ;  /* 0x0128a003420075a7 */ /* 0x0002a6000802017f */
[----:B--2---:R-:W-:Y:S05]  /*9200*/  @!P1 NANOSLEEP.SYNCS 0x989680 ;  /* 0x009896800000995d */ /* 0x004fea0003900000 */
[----:B------:R-:W2:Y:S02]  /*9210*/  @!P1 SYNCS.PHASECHK.TRANS64 P1, [R66+URZ+0x128a0], R3 ;  /* 0x0128a003420095a7 */ /* 0x000ea4000802007f */
[----:B--2---:R-:W-:Y:S05]  /*9220*/  @!P1 BRA `(.L_x_25) ;  /* 0xfffffffc00ec9947 */ /* 0x004fea000383ffff */
[----:B------:R-:W-:Y:S05]  /*9230*/  BRA `(.L_x_24) ;  /* 0xffffffb400b47947 */ /* 0x000fea000383ffff */
.L_x_29:
[----:B-1----:R1:W2:Y:S02]  /*9240*/  SYNCS.PHASECHK.TRANS64.TRYWAIT P1, [R3+URZ+0x12890], R2 ;  /* 0x01289002030075a7 */ /* 0x0022a4000802017f */
[----:B--2---:R-:W-:Y:S05]  /*9250*/  @!P1 NANOSLEEP.SYNCS 0x989680 ;  /* 0x009896800000995d */ /* 0x004fea0003900000 */
[----:B------:R-:W2:Y:S02]  /*9260*/  @!P1 SYNCS.PHASECHK.TRANS64 P1, [R3+URZ+0x12890], R2 ;  /* 0x01289002030095a7 */ /* 0x000ea4000802007f */
[----:B--2---:R-:W-:Y:S05]  /*9270*/  @!P1 BRA `(.L_x_29) ;  /* 0xfffffffc00f09947 */ /* 0x004fea000383ffff */
[----:B------:R-:W-:Y:S05]  /*9280*/  BRA `(.L_x_128) ;  /* 0xffffffbc00847947 */ /* 0x000fea000383ffff */
.L_x_32:
[----:B-1----:R-:W-:-:S04]  /*9290*/  MOV R3, UR14 ;  /* 0x0000000e00037c02 */ /* 0x002fc80008000f00 */
[----:B------:R1:W2:Y:S03]  /*92a0*/  SYNCS.PHASECHK.TRANS64.TRYWAIT P1, [R3+URZ], R2 ;  /* 0x00000002030075a7 */ /* 0x0002a6000802017f */
[----:B--2---:R-:W-:Y:S05]  /*92b0*/  @!P1 NANOSLEEP.SYNCS 0x989680 ;  /* 0x009896800000995d */ /* 0x004fea0003900000 */
[----:B------:R-:W2:Y:S02]  /*92c0*/  @!P1 SYNCS.PHASECHK.TRANS64 P1, [R3+URZ], R2 ;  /* 0x00000002030095a7 */ /* 0x000ea4000802007f */
[----:B--2---:R-:W-:Y:S05]  /*92d0*/  @!P1 BRA `(.L_x_32) ;  /* 0xfffffffc00ec9947 */ /* 0x004fea000383ffff */
[----:B------:R-:W-:Y:S05]  /*92e0*/  BRA `(.L_x_129) ;  /* 0xffffffbc00907947 */ /* 0x000fea000383ffff */
.L_x_34:
[----:B-1----:R1:W2:Y:S02]  /*92f0*/  SYNCS.PHASECHK.TRANS64.TRYWAIT P2, [R19+URZ+0x12890], R2 ;  /* 0x01289002130075a7 */ /* 0x0022a4000804017f */
[----:B--2---:R-:W-:Y:S05]  /*9300*/  @!P2 NANOSLEEP.SYNCS 0x989680 ;  /* 0x009896800000a95d */ /* 0x004fea0003900000 */
[----:B------:R-:W2:Y:S02]  /*9310*/  @!P2 SYNCS.PHASECHK.TRANS64 P2, [R19+URZ+0x12890], R2 ;  /* 0x012890021300a5a7 */ /* 0x000ea4000804007f */
[----:B--2---:R-:W-:Y:S05]  /*9320*/  @!P2 BRA `(.L_x_34) ;  /* 0xfffffffc00f0a947 */ /* 0x004fea000383ffff */
[----:B------:R-:W-:Y:S05]  /*9330*/  BRA `(.L_x_130) ;  /* 0xffffffc800507947 */ /* 0x000fea000383ffff */
.L_x_46:
[----:B--2---:R2:W4:Y:S02]  /*9340*/  SYNCS.PHASECHK.TRANS64.TRYWAIT P0, [R3+URZ+0x12890], R2 ;  /* 0x01289002030075a7 */ /* 0x004524000800017f */
[----:B----4-:R-:W-:Y:S05]  /*9350*/  @!P0 NANOSLEEP.SYNCS 0x989680 ;  /* 0x009896800000895d */ /* 0x010fea0003900000 */
[----:B------:R-:W4:Y:S02]  /*9360*/  @!P0 SYNCS.PHASECHK.TRANS64 P0, [R3+URZ+0x12890], R2 ;  /* 0x01289002030085a7 */ /* 0x000f24000800007f */
[----:B----4-:R-:W-:Y:S05]  /*9370*/  @!P0 BRA `(.L_x_46) ;  /* 0xfffffffc00f08947 */ /* 0x010fea000383ffff */
[----:B------:R-:W-:Y:S05]  /*9380*/  BRA `(.L_x_131) ;  /* 0xffffffd000747947 */ /* 0x000fea000383ffff */
.L_x_48:
[----:B--2---:R2:W4:Y:S02]  /*9390*/  SYNCS.PHASECHK.TRANS64.TRYWAIT P0, [R3+URZ+0x12890], R2 ;  /* 0x01289002030075a7 */ /* 0x004524000800017f */
[----:B----4-:R-:W-:Y:S05]  /*93a0*/  @!P0 NANOSLEEP.SYNCS 0x989680 ;  /* 0x009896800000895d */ /* 0x010fea0003900000 */
[----:B------:R-:W4:Y:S02]  /*93b0*/  @!P0 SYNCS.PHASECHK.TRANS64 P0, [R3+URZ+0x12890], R2 ;  /* 0x01289002030085a7 */ /* 0x000f24000800007f */
[----:B----4-:R-:W-:Y:S05]  /*93c0*/  @!P0 BRA `(.L_x_48) ;  /* 0xfffffffc00f08947 */ /* 0x010fea000383ffff */
[----:B------:R-:W-:Y:S05]  /*93d0*/  BRA `(.L_x_132) ;  /* 0xffffffd0008c7947 */ /* 0x000fea000383ffff */
.L_x_49:
[----:B-1----:R-:W-:-:S04]  /*93e0*/  IMAD.U32 R3, RZ, RZ, UR4 ;  /* 0x00000004ff037e24 */ /* 0x002fc8000f8e00ff */
[----:B------:R1:W2:Y:S03]  /*93f0*/  SYNCS.PHASECHK.TRANS64.TRYWAIT P0, [R3+URZ+0x128a0], R2 ;  /* 0x0128a002030075a7 */ /* 0x0002a6000800017f */
[----:B--2---:R-:W-:Y:S05]  /*9400*/  @!P0 NANOSLEEP.SYNCS 0x989680 ;  /* 0x009896800000895d */ /* 0x004fea0003900000 */
[----:B------:R-:W2:Y:S02]  /*9410*/  @!P0 SYNCS.PHASECHK.TRANS64 P0, [R3+URZ+0x128a0], R2 ;  /* 0x0128a002030085a7 */ /* 0x000ea4000800007f */
[----:B--2---:R-:W-:Y:S05]  /*9420*/  @!P0 BRA `(.L_x_49) ;  /* 0xfffffffc00ec8947 */ /* 0x004fea000383ffff */
[----:B------:R-:W-:Y:S05]  /*9430*/  BRA `(.L_x_133) ;  /* 0xffffffd000947947 */ /* 0x000fea000383ffff */
.L_x_63:
[----:B-1----:R-:W-:-:S04]  /*9440*/  MOV R3, UR13 ;  /* 0x0000000d00037c02 */ /* 0x002fc80008000f00 */
[----:B------:R1:W4:Y:S03]  /*9450*/  SYNCS.PHASECHK.TRANS64.TRYWAIT P2, [R3+URZ+0x12880], R0 ;  /* 0x01288000030075a7 */ /* 0x000326000804017f */
[----:B----4-:R-:W-:Y:S05]  /*9460*/  @!P2 NANOSLEEP.SYNCS 0x989680 ;  /* 0x009896800000a95d */ /* 0x010fea0003900000 */
[----:B------:R-:W4:Y:S02]  /*9470*/  @!P2 SYNCS.PHASECHK.TRANS64 P2, [R3+URZ+0x12880], R0 ;  /* 0x012880000300a5a7 */ /* 0x000f24000804007f */
[----:B----4-:R-:W-:Y:S05]  /*9480*/  @!P2 BRA `(.L_x_63) ;  /* 0xfffffffc00eca947 */ /* 0x010fea000383ffff */
[----:B------:R-:W-:Y:S05]  /*9490*/  BRA `(.L_x_134) ;  /* 0xffffffdc00647947 */ /* 0x000fea000383ffff */
.L_x_67:
[----:B-1----:R-:W-:-:S04]  /*94a0*/  MOV R3, UR6 ;  /* 0x0000000600037c02 */ /* 0x002fc80008000f00 */
[----:B------:R1:W2:Y:S03]  /*94b0*/  SYNCS.PHASECHK.TRANS64.TRYWAIT P2, [R3+URZ+0x12880], R2 ;  /* 0x01288002030075a7 */ /* 0x0002a6000804017f */
[----:B--2---:R-:W-:Y:S05]  /*94c0*/  @!P2 NANOSLEEP.SYNCS 0x989680 ;  /* 0x009896800000a95d */ /* 0x004fea0003900000 */
[----:B------:R-:W2:Y:S02]  /*94d0*/  @!P2 SYNCS.PHASECHK.TRANS64 P2, [R3+URZ+0x12880], R2 ;  /* 0x012880020300a5a7 */ /* 0x000ea4000804007f */
[----:B--2---:R-:W-:Y:S05]  /*94e0*/  @!P2 BRA `(.L_x_67) ;  /* 0xfffffffc00eca947 */ /* 0x004fea000383ffff */
[----:B------:R-:W-:Y:S05]  /*94f0*/  BRA `(.L_x_135) ;  /* 0xffffffdc00b47947 */ /* 0x000fea000383ffff */
.L_x_79:
[----:B-1----:R1:W4:Y:S02]  /*9500*/  SYNCS.PHASECHK.TRANS64.TRYWAIT P0, [R4+URZ+0x12860], R3 ;  /* 0x01286003040075a7 */ /* 0x002324000800017f */
[----:B----4-:R-:W-:Y:S05]  /*9510*/  @!P0 NANOSLEEP.SYNCS 0x989680 ;  /* 0x009896800000895d */ /* 0x010fea0003900000 */
[----:B------:R-:W4:Y:S02]  /*9520*/  @!P0 SYNCS.PHASECHK.TRANS64 P0, [R4+URZ+0x12860], R3 ;  /* 0x01286003040085a7 */ /* 0x000f24000800007f */
[----:B----4-:R-:W-:Y:S05]  /*9530*/  @!P0 BRA `(.L_x_79) ;  /* 0xfffffffc00f08947 */ /* 0x010fea000383ffff */
[----:B------:R-:W-:Y:S05]  /*9540*/  BRA `(.L_x_136) ;  /* 0xffffffe000a47947 */ /* 0x000fea000383ffff */
.L_x_84:
[----:B-1----:R1:W2:Y:S02]  /*9550*/  SYNCS.PHASECHK.TRANS64.TRYWAIT P0, [R5+URZ+0x12820], R0 ;  /* 0x01282000050075a7 */ /* 0x0022a4000800017f */
[----:B--2---:R-:W-:Y:S05]  /*9560*/  @!P0 NANOSLEEP.SYNCS 0x989680 ;  /* 0x009896800000895d */ /* 0x004fea0003900000 */
[----:B------:R-:W2:Y:S02]  /*9570*/  @!P0 SYNCS.PHASECHK.TRANS64 P0, [R5+URZ+0x12820], R0 ;  /* 0x01282000050085a7 */ /* 0x000ea4000800007f */
[----:B--2---:R-:W-:Y:S05]  /*9580*/  @!P0 BRA `(.L_x_84) ;  /* 0xfffffffc00f08947 */ /* 0x004fea000383ffff */
[----:B------:R-:W-:Y:S05]  /*9590*/  BRA `(.L_x_137) ;  /* 0xffffffe400247947 */ /* 0x000fea000383ffff */
.L_x_89:
[----:B-1----:R1:W2:Y:S02]  /*95a0*/  SYNCS.PHASECHK.TRANS64.TRYWAIT P0, [R5+URZ+0x12860], R6 ;  /* 0x01286006050075a7 */ /* 0x0022a4000800017f */
[----:B--2---:R-:W-:Y:S05]  /*95b0*/  @!P0 NANOSLEEP.SYNCS 0x989680 ;  /* 0x009896800000895d */ /* 0x004fea0003900000 */
[----:B------:R-:W2:Y:S02]  /*95c0*/  @!P0 SYNCS.PHASECHK.TRANS64 P0, [R5+URZ+0x12860], R6 ;  /* 0x01286006050085a7 */ /* 0x000ea4000800007f */
[----:B--2---:R-:W-:Y:S05]  /*95d0*/  @!P0 BRA `(.L_x_89) ;  /* 0xfffffffc00f08947 */ /* 0x004fea000383ffff */
[----:B------:R-:W-:Y:S05]  /*95e0*/  BRA `(.L_x_138) ;  /* 0xffffffe400c47947 */ /* 0x000fea000383ffff */
.L_x_94:
[----:B-1----:R1:W2:Y:S02]  /*95f0*/  SYNCS.PHASECHK.TRANS64.TRYWAIT P0, [R6+URZ+0x12860], R7 ;  /* 0x01286007060075a7 */ /* 0x0022a4000800017f */
[----:B--2---:R-:W-:Y:S05]  /*9600*/  @!P0 NANOSLEEP.SYNCS 0x989680 ;  /* 0x009896800000895d */ /* 0x004fea0003900000 */
[----:B------:R-:W2:Y:S02]  /*9610*/  @!P0 SYNCS.PHASECHK.TRANS64 P0, [R6+URZ+0x12860], R7 ;  /* 0x01286007060085a7 */ /* 0x000ea4000800007f */
[----:B--2---:R-:W-:Y:S05]  /*9620*/  @!P0 BRA `(.L_x_94) ;  /* 0xfffffffc00f08947 */ /* 0x004fea000383ffff */
[----:B------:R-:W-:Y:S05]  /*9630*/  BRA `(.L_x_139) ;  /* 0xffffffe800507947 */ /* 0x000fea000383ffff */
.L_x_99:
[----:B-1----:R1:W2:Y:S02]  /*9640*/  SYNCS.PHASECHK.TRANS64.TRYWAIT P0, [R6+URZ+0x12820], R9 ;  /* 0x01282009060075a7 */ /* 0x0022a4000800017f */
[----:B--2---:R-:W-:Y:S05]  /*9650*/  @!P0 NANOSLEEP.SYNCS 0x989680 ;  /* 0x009896800000895d */ /* 0x004fea0003900000 */
[----:B------:R-:W2:Y:S02]  /*9660*/  @!P0 SYNCS.PHASECHK.TRANS64 P0, [R6+URZ+0x12820], R9 ;  /* 0x01282009060085a7 */ /* 0x000ea4000800007f */
[----:B--2---:R-:W-:Y:S05]  /*9670*/  @!P0 BRA `(.L_x_99) ;  /* 0xfffffffc00f08947 */ /* 0x004fea000383ffff */
[----:B------:R-:W-:Y:S05]  /*9680*/  BRA `(.L_x_140) ;  /* 0xffffffe800ec7947 */ /* 0x000fea000383ffff */
.L_x_104:
[----:B-1----:R1:W2:Y:S02]  /*9690*/  SYNCS.PHASECHK.TRANS64.TRYWAIT P0, [R6+URZ+0x12860], R5 ;  /* 0x01286005060075a7 */ /* 0x0022a4000800017f */
[----:B--2---:R-:W-:Y:S05]  /*96a0*/  @!P0 NANOSLEEP.SYNCS 0x989680 ;  /* 0x009896800000895d */ /* 0x004fea0003900000 */
[----:B------:R-:W2:Y:S02]  /*96b0*/  @!P0 SYNCS.PHASECHK.TRANS64 P0, [R6+URZ+0x12860], R5 ;  /* 0x01286005060085a7 */ /* 0x000ea4000800007f */
[----:B--2---:R-:W-:Y:S05]  /*96c0*/  @!P0 BRA `(.L_x_104) ;  /* 0xfffffffc00f08947 */ /* 0x004fea000383ffff */
[----:B------:R-:W-:Y:S05]  /*96d0*/  BRA `(.L_x_141) ;  /* 0xffffffec00987947 */ /* 0x000fea000383ffff */
.L_x_110:
[----:B-1----:R1:W2:Y:S02]  /*96e0*/  SYNCS.PHASECHK.TRANS64.TRYWAIT P4, [R6+URZ+0x12820], R5 ;  /* 0x01282005060075a7 */ /* 0x0022a4000808017f */
[----:B--2---:R-:W-:Y:S05]  /*96f0*/  @!P4 NANOSLEEP.SYNCS 0x989680 ;  /* 0x009896800000c95d */ /* 0x004fea0003900000 */
[----:B------:R-:W2:Y:S02]  /*9700*/  @!P4 SYNCS.PHASECHK.TRANS64 P4, [R6+URZ+0x12820], R5 ;  /* 0x012820050600c5a7 */ /* 0x000ea4000808007f */
[----:B--2---:R-:W-:Y:S05]  /*9710*/  @!P4 BRA `(.L_x_110) ;  /* 0xfffffffc00f0c947 */ /* 0x004fea000383ffff */
[----:B------:R-:W-:Y:S05]  /*9720*/  BRA `(.L_x_142) ;  /* 0xfffffff0004c7947 */ /* 0x000fea000383ffff */
.L_x_117:
[----:B-1----:R1:W2:Y:S02]  /*9730*/  SYNCS.PHASECHK.TRANS64.TRYWAIT P4, [R6+URZ+0x12820], R7 ;  /* 0x01282007060075a7 */ /* 0x0022a4000808017f */
[----:B--2---:R-:W-:Y:S05]  /*9740*/  @!P4 NANOSLEEP.SYNCS 0x989680 ;  /* 0x009896800000c95d */ /* 0x004fea0003900000 */
[----:B------:R-:W2:Y:S02]  /*9750*/  @!P4 SYNCS.PHASECHK.TRANS64 P4, [R6+URZ+0x12820], R7 ;  /* 0x012820070600c5a7 */ /* 0x000ea4000808007f */
[----:B--2---:R-:W-:Y:S05]  /*9760*/  @!P4 BRA `(.L_x_117) ;  /* 0xfffffffc00f0c947 */ /* 0x004fea000383ffff */
[----:B------:R-:W-:Y:S05]  /*9770*/  BRA `(.L_x_143) ;  /* 0xfffffff400347947 */ /* 0x000fea000383ffff */
.L_x_144:
[----:B------:R-:W-:-:S00]  /*9780*/  BRA `(.L_x_144) ;  /* 0xfffffffc00fc7947 */ /* 0x000fc0000383ffff */
[----:B------:R-:W-:-:S00]  /*9790*/  NOP ;  /* 0x0000000000007918 */ /* 0x000fc00000000000 */
        /* <DEDUP_REMOVED lines=14> */
.L_x_145:


//--------------------- .nv.global.init           --------------------------
	.section	.nv.global.init,"aw",@progbits
.nv.global.init:
	.type		$str$24,@object
	.size		$str$24,($str$25 - $str$24)
$str$24:
        /*0000*/ 	.byte	0x28, 0x61, 0x64, 0x64, 0x72, 0x65, 0x73, 0x73, 0x20, 0x26, 0x20, 0x6d, 0x61, 0x73, 0x6b, 0x29
        /*0010*/ 	.byte	0x20, 0x3d, 0x3d, 0x20, 0x30, 0x00
	.type		$str$25,@object
	.size		$str$25,(__unnamed_1 - $str$25)
$str$25:
        /*0016*/ 	.byte	0x2f, 0x74, 0x6d, 0x70, 0x2f, 0x63, 0x75, 0x74, 0x6c, 0x61, 0x73, 0x73, 0x5f, 0x73, 0x77, 0x65
        /*0026*/ 	.byte	0x65, 0x70, 0x5f, 0x73, 0x72, 0x63, 0x2f, 0x69, 0x6e, 0x63, 0x6c, 0x75, 0x64, 0x65, 0x2f, 0x63
        /*0036*/ 	.byte	0x75, 0x74, 0x65, 0x2f, 0x70, 0x6f, 0x69, 0x6e, 0x74, 0x65, 0x72, 0x5f, 0x66, 0x6c, 0x61, 0x67
        /*0046*/ 	.byte	0x67, 0x65, 0x64, 0x2e, 0x68, 0x70, 0x70, 0x00
	.type		__unnamed_1,@object
	.size		__unnamed_1,(.L_0 - __unnamed_1)
__unnamed_1:
        /*004e*/ 	.byte	0x61, 0x75, 0x74, 0x6f, 0x20, 0x63, 0x75, 0x74, 0x65, 0x3a, 0x3a, 0x61, 0x73, 0x5f, 0x70, 0x6f
        /* <DEDUP_REMOVED lines=27> */
        /*020e*/ 	.byte	0x3e, 0x3e, 0x5d, 0x00
.L_0:


//--------------------- .nv.shared._ZN7cutlass13device_kernelINS_4fmha6kernel28FmhaKernelTmaWarpSpecializedINS1_10collective33FmhaBwdMainloopTmaWarpSpecializedINS_6half_tEfN4cute5tupleIJNS7_1CILi128EEESA_NS9_ILi16EEEEEENS4_16FusionBwdAdapterINS4_13DefaultFusionEEEJEEENS4_17FmhaBwdEpilogueKVIS6_fNS8_IJNS9_ILi64EEESB_SA_EEEEENS2_23TileSchedulerBwdAdapterINS2_23IndividualTileSchedulerEEEJEEEEEvNT_6ParamsE --------------------------
	.section	.nv.shared._ZN7cutlass13device_kernelINS_4fmha6kernel28FmhaKernelTmaWarpSpecializedINS1_10collective33FmhaBwdMainloopTmaWarpSpecializedINS_6half_tEfN4cute5tupleIJNS7_1CILi128EEESA_NS9_ILi16EEEEEENS4_16FusionBwdAdapterINS4_13DefaultFusionEEEJEEENS4_17FmhaBwdEpilogueKVIS6_fNS8_IJNS9_ILi64EEESB_SA_EEEEENS2_23TileSchedulerBwdAdapterINS2_23IndividualTileSchedulerEEEJEEEEEvNT_6ParamsE,"aw",@nobits
	.sectionflags	@""
	.align	16
	.zero		1024


//--------------------- .nv.shared.reserved.0     --------------------------
	.section	.nv.shared.reserved.0,"aw",@nobits
	.weak		__nv_reservedSMEM_offset_0_alias
	.size		__nv_reservedSMEM_offset_0_alias, 0, 0
	.other		__nv_reservedSMEM_offset_0_alias,@"STO_CUDA_RESERVED_SHARED STV_DEFAULT"
__nv_reservedSMEM_offset_0_alias:
	.zero		0


//--------------------- .nv.global                --------------------------
	.section	.nv.global,"aw",@nobits
.nv.global:
	.type		_ZN39_INTERNAL_3f8ab0d5_4_k_cu_74a33f48_36804cute1_E,@object
	.size		_ZN39_INTERNAL_3f8ab0d5_4_k_cu_74a33f48_36804cute1_E,(_ZN39_INTERNAL_3f8ab0d5_4_k_cu_74a33f48_36804cuda3std3__45__cpo6cbeginE - _ZN39_INTERNAL_3f8ab0d5_4_k_cu_74a33f48_36804cute1_E)
_ZN39_INTERNAL_3f8ab0d5_4_k_cu_74a33f48_36804cute1_E:
	.zero		1
	.type		_ZN39_INTERNAL_3f8ab0d5_4_k_cu_74a33f48_36804cuda3std3__45__cpo6cbeginE,@object
	.size		_ZN39_INTERNAL_3f8ab0d5_4_k_cu_74a33f48_36804cuda3std3__45__cpo6cbeginE,(_ZN39_INTERNAL_3f8ab0d5_4_k_cu_74a33f48_36804cuda3std3__48in_placeE - _ZN39_INTERNAL_3f8ab0d5_4_k_cu_74a33f48_36804cuda3std3__45__cpo6cbeginE)
_ZN39_INTERNAL_3f8ab0d5_4_k_cu_74a33f48_36804cuda3std3__45__cpo6cbeginE:
	.zero		1
	.type		_ZN39_INTERNAL_3f8ab0d5_4_k_cu_74a33f48_36804cuda3std3__48in_placeE,@object
	.size		_ZN39_INTERNAL_3f8ab0d5_4_k_cu_74a33f48_36804cuda3std3__48in_placeE,(_ZN39_INTERNAL_3f8ab0d5_4_k_cu_74a33f48_36804cuda3std6ranges3__45__cpo9iter_moveE - _ZN39_INTERNAL_3f8ab0d5_4_k_cu_74a33f48_36804cuda3std3__48in_placeE)
_ZN39_INTERNAL_3f8ab0d5_4_k_cu_74a33f48_36804cuda3std3__48in_placeE:
	.zero		1
	.type		_ZN39_INTERNAL_3f8ab0d5_4_k_cu_74a33f48_36804cuda3std6ranges3__45__cpo9iter_moveE,@object
	.size		_ZN39_INTERNAL_3f8ab0d5_4_k_cu_74a33f48_36804cuda3std6ranges3__45__cpo9iter_moveE,(_ZN39_INTERNAL_3f8ab0d5_4_k_cu_74a33f48_36804cuda3std3__45__cpo5beginE - _ZN39_INTERNAL_3f8ab0d5_4_k_cu_74a33f48_36804cuda3std6ranges3__45__cpo9iter_moveE)
_ZN39_INTERNAL_3f8ab0d5_4_k_cu_74a33f48_36804cuda3std6ranges3__45__cpo9iter_moveE:
	.zero		1
	.type		_ZN39_INTERNAL_3f8ab0d5_4_k_cu_74a33f48_36804cuda3std3__45__cpo5beginE,@object
	.size		_ZN39_INTERNAL_3f8ab0d5_4_k_cu_74a33f48_36804cuda3std3__45__cpo5beginE,(_ZN39_INTERNAL_3f8ab0d5_4_k_cu_74a33f48_36804cuda3std3__441_GLOBAL__N__3f8ab0d5_4_k_cu_74a33f48_36806ignoreE - _ZN39_INTERNAL_3f8ab0d5_4_k_cu_74a33f48_36804cuda3std3__45__cpo5beginE)
_ZN39_INTERNAL_3f8ab0d5_4_k_cu_74a33f48_36804cuda3std3__45__cpo5beginE:
	.zero		1
	.type		_ZN39_INTERNAL_3f8ab0d5_4_k_cu_74a33f48_36804cuda3std3__441_GLOBAL__N__3f8ab0d5_4_k_cu_74a33f48_36806ignoreE,@object
	.size		_ZN39_INTERNAL_3f8ab0d5_4_k_cu_74a33f48_36804cuda3std3__441_GLOBAL__N__3f8ab0d5_4_k_cu_74a33f48_36806ignoreE,(_ZN39_INTERNAL_3f8ab0d5_4_k_cu_74a33f48_36804cute7productE - _ZN39_INTERNAL_3f8ab0d5_4_k_cu_74a33f48_36804cuda3std3__441_GLOBAL__N__3f8ab0d5_4_k_cu_74a33f48_36806ignoreE)
_ZN39_INTERNAL_3f8ab0d5_4_k_cu_74a33f48_36804cuda3std3__441_GLOBAL__N__3f8ab0d5_4_k_cu_74a33f48_36806ignoreE:
	.zero		1
	.type		_ZN39_INTERNAL_3f8ab0d5_4_k_cu_74a33f48_36804cute7productE,@object
	.size		_ZN39_INTERNAL_3f8ab0d5_4_k_cu_74a33f48_36804cute7productE,(_ZN39_INTERNAL_3f8ab0d5_4_k_cu_74a33f48_36804cuda3std3__45__cpo3endE - _ZN39_INTERNAL_3f8ab0d5_4_k_cu_74a33f48_36804cute7productE)
_ZN39_INTERNAL_3f8ab0d5_4_k_cu_74a33f48_36804cute7productE:
	.zero		1
	.type		_ZN39_INTERNAL_3f8ab0d5_4_k_cu_74a33f48_36804cuda3std3__45__cpo3endE,@object
	.size		_ZN39_INTERNAL_3f8ab0d5_4_k_cu_74a33f48_36804cuda3std3__45__cpo3endE,(_ZN39_INTERNAL_3f8ab0d5_4_k_cu_74a33f48_36804cuda3std3__419piecewise_constructE - _ZN39_INTERNAL_3f8ab0d5_4_k_cu_74a33f48_36804cuda3std3__45__cpo3endE)
_ZN39_INTERNAL_3f8ab0d5_4_k_cu_74a33f48_36804cuda3std3__45__cpo3endE:
	.zero		1
	.type		_ZN39_INTERNAL_3f8ab0d5_4_k_cu_74a33f48_36804cuda3std3__419piecewise_constructE,@object
	.size		_ZN39_INTERNAL_3f8ab0d5_4_k_cu_74a33f48_36804cuda3std3__419piecewise_constructE,(_ZN39_INTERNAL_3f8ab0d5_4_k_cu_74a33f48_36804cuda3std3__45__cpo4cendE - _ZN39_INTERNAL_3f8ab0d5_4_k_cu_74a33f48_36804cuda3std3__419piecewise_constructE)
_ZN39_INTERNAL_3f8ab0d5_4_k_cu_74a33f48_36804cuda3std3__419piecewise_constructE:
	.zero		1
	.type		_ZN39_INTERNAL_3f8ab0d5_4_k_cu_74a33f48_36804cuda3std3__45__cpo4cendE,@object
	.size		_ZN39_INTERNAL_3f8ab0d5_4_k_cu_74a33f48_36804cuda3std3__45__cpo4cendE,(_ZN39_INTERNAL_3f8ab0d5_4_k_cu_74a33f48_36804cuda3std6ranges3__45__cpo4swapE - _ZN39_INTERNAL_3f8ab0d5_4_k_cu_74a33f48_36804cuda3std3__45__cpo4cendE)
_ZN39_INTERNAL_3f8ab0d5_4_k_cu_74a33f48_36804cuda3std3__45__cpo4cendE:
	.zero		1
	.type		_ZN39_INTERNAL_3f8ab0d5_4_k_cu_74a33f48_36804cuda3std6ranges3__45__cpo4swapE,@object
	.size		_ZN39_INTERNAL_3f8ab0d5_4_k_cu_74a33f48_36804cuda3std6ranges3__45__cpo4swapE,(.L_8 - _ZN39_INTERNAL_3f8ab0d5_4_k_cu_74a33f48_36804cuda3std6ranges3__45__cpo4swapE)
_ZN39_INTERNAL_3f8ab0d5_4_k_cu_74a33f48_36804cuda3std6ranges3__45__cpo4swapE:
	.zero		1
.L_8:


//--------------------- .nv.constant0._ZN7cutlass13device_kernelINS_4fmha6kernel28FmhaKernelTmaWarpSpecializedINS1_10collective33FmhaBwdMainloopTmaWarpSpecializedINS_6half_tEfN4cute5tupleIJNS7_1CILi128EEESA_NS9_ILi16EEEEEENS4_16FusionBwdAdapterINS4_13DefaultFusionEEEJEEENS4_17FmhaBwdEpilogueKVIS6_fNS8_IJNS9_ILi64EEESB_SA_EEEEENS2_23TileSchedulerBwdAdapterINS2_23IndividualTileSchedulerEEEJEEEEEvNT_6ParamsE --------------------------
	.section	.nv.constant0._ZN7cutlass13device_kernelINS_4fmha6kernel28FmhaKernelTmaWarpSpecializedINS1_10collective33FmhaBwdMainloopTmaWarpSpecializedINS_6half_tEfN4cute5tupleIJNS7_1CILi128EEESA_NS9_ILi16EEEEEENS4_16FusionBwdAdapterINS4_13DefaultFusionEEEJEEENS4_17FmhaBwdEpilogueKVIS6_fNS8_IJNS9_ILi64EEESB_SA_EEEEENS2_23TileSchedulerBwdAdapterINS2_23IndividualTileSchedulerEEEJEEEEEvNT_6ParamsE,"a",@progbits
	.sectionflags	@""
	.align	4
.nv.constant0._ZN7cutlass13device_kernelINS_4fmha6kernel28FmhaKernelTmaWarpSpecializedINS1_10collective33FmhaBwdMainloopTmaWarpSpecializedINS_6half_tEfN4cute5tupleIJNS7_1CILi128EEESA_NS9_ILi16EEEEEENS4_16FusionBwdAdapterINS4_13DefaultFusionEEEJEEENS4_17FmhaBwdEpilogueKVIS6_fNS8_IJNS9_ILi64EEESB_SA_EEEEENS2_23TileSchedulerBwdAdapterINS2_23IndividualTileSchedulerEEEJEEEEEvNT_6ParamsE:
	.zero		4352


//--------------------- SYMBOLS --------------------------

	.type		.nv.reservedSmem.offset0,@object
	.size		.nv.reservedSmem.offset0,0x4
	.type		__assertfail,@function
